//
// Generated by NVIDIA NVVM Compiler
//
// Compiler Build ID: CL-36424714
// Cuda compilation tools, release 13.0, V13.0.88
// Based on NVVM 20.0.0
//

.version 9.0
.target sm_100
.address_size 64

	// .globl	_Z27matrix_vector_multi_gpu_1_1Pd
.extern .func  (.param .b32 func_retval0) vprintf
(
	.param .b64 vprintf_param_0,
	.param .b64 vprintf_param_1
)
;
.func  (.param .align 16 .b8 func_retval0[16]) __internal_trig_reduction_slowpathd
(
	.param .b64 __internal_trig_reduction_slowpathd_param_0
)
;
.global .align 1 .b8 $str[14] = {37, 46, 49, 54, 102, 32, 37, 46, 49, 54, 102, 32, 10};
.global .align 8 .b8 __cudart_i2opi_d[144] = {8, 93, 141, 31, 177, 95, 251, 107, 234, 146, 82, 138, 247, 57, 7, 61, 123, 241, 229, 235, 199, 186, 39, 117, 45, 234, 95, 158, 102, 63, 70, 79, 183, 9, 203, 39, 207, 126, 54, 109, 31, 109, 10, 90, 139, 17, 47, 239, 15, 152, 5, 222, 255, 151, 248, 31, 59, 40, 249, 189, 139, 95, 132, 156, 244, 57, 83, 131, 57, 214, 145, 57, 65, 126, 95, 180, 38, 112, 156, 233, 132, 68, 187, 46, 245, 53, 130, 232, 62, 167, 41, 177, 28, 235, 29, 254, 28, 146, 209, 9, 234, 46, 73, 6, 224, 210, 77, 66, 58, 110, 36, 183, 97, 197, 187, 222, 171, 99, 81, 254, 65, 144, 67, 60, 153, 149, 98, 219, 192, 221, 52, 245, 209, 87, 39, 252, 41, 21, 68, 78, 110, 131, 249, 162};
.global .align 16 .b8 __cudart_sin_cos_coeffs[128] = {70, 210, 176, 44, 241, 229, 90, 190, 146, 227, 172, 105, 227, 29, 199, 62, 161, 98, 219, 25, 160, 1, 42, 191, 24, 8, 17, 17, 17, 17, 129, 63, 84, 85, 85, 85, 85, 85, 197, 191, 0, 0, 0, 0, 0, 0, 0, 0, 0, 0, 0, 0, 0, 0, 0, 0, 100, 129, 253, 32, 131, 255, 168, 189, 40, 133, 239, 193, 167, 238, 33, 62, 217, 230, 6, 142, 79, 126, 146, 190, 233, 188, 221, 25, 160, 1, 250, 62, 71, 93, 193, 22, 108, 193, 86, 191, 81, 85, 85, 85, 85, 85, 165, 63, 0, 0, 0, 0, 0, 0, 224, 191, 0, 0, 0, 0, 0, 0, 240, 63};

.visible .entry _Z27matrix_vector_multi_gpu_1_1Pd(
	.param .u64 .ptr .align 1 _Z27matrix_vector_multi_gpu_1_1Pd_param_0
)
{
	.local .align 16 .b8 	__local_depot0[16];
	.reg .b64 	%SP;
	.reg .b64 	%SPL;
	.reg .pred 	%p<12>;
	.reg .b32 	%r<33>;
	.reg .b32 	%f<5>;
	.reg .b64 	%rd<25>;
	.reg .b64 	%fd<82>;

	mov.u64 	%SPL, __local_depot0;
	cvta.local.u64 	%SP, %SPL;
	ld.param.u64 	%rd5, [_Z27matrix_vector_multi_gpu_1_1Pd_param_0];
	cvta.to.global.u64 	%rd6, %rd5;
	add.u64 	%rd7, %SP, 0;
	add.u64 	%rd1, %SPL, 0;
	add.s64 	%rd24, %rd6, 8;
	mov.f64 	%fd77, 0d0000000000000000;
	mov.b32 	%r28, 0;
	mov.u64 	%rd10, __cudart_sin_cos_coeffs;
	mov.u64 	%rd13, $str;
$L__BB0_1:
	div.rn.f64 	%fd23, %fd77, 0d4066800000000000;
	mul.f64 	%fd2, %fd23, 0d400921FB54442D18;
	cvt.rn.f32.f64 	%f1, %fd2;
	cos.approx.f32 	%f2, %f1;
	cvt.f64.f32 	%fd3, %f2;
	abs.f64 	%fd4, %fd2;
	setp.neu.f64 	%p1, %fd4, 0d7FF0000000000000;
	@%p1 bra 	$L__BB0_3;
	mov.f64 	%fd29, 0d0000000000000000;
	mul.rn.f64 	%fd79, %fd2, %fd29;
	mov.b32 	%r30, 1;
	bra.uni 	$L__BB0_6;
$L__BB0_3:
	mul.f64 	%fd24, %fd2, 0d3FE45F306DC9C883;
	cvt.rni.s32.f64 	%r29, %fd24;
	cvt.rn.f64.s32 	%fd25, %r29;
	fma.rn.f64 	%fd26, %fd25, 0dBFF921FB54442D18, %fd2;
	fma.rn.f64 	%fd27, %fd25, 0dBC91A62633145C00, %fd26;
	fma.rn.f64 	%fd79, %fd25, 0dB97B839A252049C0, %fd27;
	setp.ltu.f64 	%p2, %fd4, 0d41E0000000000000;
	@%p2 bra 	$L__BB0_5;
	{ // callseq 0, 0
	.param .b64 param0;
	st.param.f64 	[param0], %fd2;
	.param .align 16 .b8 retval0[16];
	call.uni (retval0), 
	__internal_trig_reduction_slowpathd, 
	(
	param0
	);
	ld.param.f64 	%fd79, [retval0];
	ld.param.b32 	%r29, [retval0+8];
	} // callseq 0
$L__BB0_5:
	add.s32 	%r30, %r29, 1;
$L__BB0_6:
	shl.b32 	%r16, %r30, 6;
	cvt.u64.u32 	%rd8, %r16;
	and.b64  	%rd9, %rd8, 64;
	add.s64 	%rd11, %rd10, %rd9;
	mul.rn.f64 	%fd30, %fd79, %fd79;
	and.b32  	%r17, %r30, 1;
	setp.eq.b32 	%p3, %r17, 1;
	selp.f64 	%fd31, 0dBDA8FF8320FD8164, 0d3DE5DB65F9785EBA, %p3;
	ld.global.nc.v2.f64 	{%fd32, %fd33}, [%rd11];
	fma.rn.f64 	%fd34, %fd31, %fd30, %fd32;
	fma.rn.f64 	%fd35, %fd34, %fd30, %fd33;
	ld.global.nc.v2.f64 	{%fd36, %fd37}, [%rd11+16];
	fma.rn.f64 	%fd38, %fd35, %fd30, %fd36;
	fma.rn.f64 	%fd39, %fd38, %fd30, %fd37;
	ld.global.nc.v2.f64 	{%fd40, %fd41}, [%rd11+32];
	fma.rn.f64 	%fd42, %fd39, %fd30, %fd40;
	fma.rn.f64 	%fd43, %fd42, %fd30, %fd41;
	fma.rn.f64 	%fd44, %fd43, %fd79, %fd79;
	fma.rn.f64 	%fd45, %fd43, %fd30, 0d3FF0000000000000;
	selp.f64 	%fd46, %fd45, %fd44, %p3;
	and.b32  	%r18, %r30, 2;
	setp.eq.s32 	%p4, %r18, 0;
	mov.f64 	%fd47, 0d0000000000000000;
	sub.f64 	%fd48, %fd47, %fd46;
	selp.f64 	%fd10, %fd46, %fd48, %p4;
	setp.eq.f64 	%p5, %fd10, %fd3;
	@%p5 bra 	$L__BB0_8;
	sub.f64 	%fd49, %fd3, %fd10;
	st.global.f64 	[%rd24+-8], %fd49;
	st.local.v2.f64 	[%rd1], {%fd3, %fd10};
	cvta.global.u64 	%rd14, %rd13;
	{ // callseq 1, 0
	.param .b64 param0;
	st.param.b64 	[param0], %rd14;
	.param .b64 param1;
	st.param.b64 	[param1], %rd7;
	.param .b32 retval0;
	call.uni (retval0), 
	vprintf, 
	(
	param0, 
	param1
	);
	ld.param.b32 	%r19, [retval0];
	} // callseq 1
	bra.uni 	$L__BB0_9;
$L__BB0_8:
	mov.b64 	%rd12, 4636737291354636288;
	st.global.u64 	[%rd24+-8], %rd12;
$L__BB0_9:
	add.f64 	%fd11, %fd77, 0d3FB999999999999A;
	setp.eq.s32 	%p6, %r28, 3600;
	@%p6 bra 	$L__BB0_19;
	div.rn.f64 	%fd50, %fd11, 0d4066800000000000;
	mul.f64 	%fd12, %fd50, 0d400921FB54442D18;
	cvt.rn.f32.f64 	%f3, %fd12;
	cos.approx.f32 	%f4, %f3;
	cvt.f64.f32 	%fd13, %f4;
	abs.f64 	%fd14, %fd12;
	setp.eq.f64 	%p7, %fd14, 0d7FF0000000000000;
	@%p7 bra 	$L__BB0_14;
	mul.f64 	%fd51, %fd12, 0d3FE45F306DC9C883;
	cvt.rni.s32.f64 	%r31, %fd51;
	cvt.rn.f64.s32 	%fd52, %r31;
	fma.rn.f64 	%fd53, %fd52, 0dBFF921FB54442D18, %fd12;
	fma.rn.f64 	%fd54, %fd52, 0dBC91A62633145C00, %fd53;
	fma.rn.f64 	%fd81, %fd52, 0dB97B839A252049C0, %fd54;
	setp.ltu.f64 	%p8, %fd14, 0d41E0000000000000;
	@%p8 bra 	$L__BB0_13;
	{ // callseq 2, 0
	.param .b64 param0;
	st.param.f64 	[param0], %fd12;
	.param .align 16 .b8 retval0[16];
	call.uni (retval0), 
	__internal_trig_reduction_slowpathd, 
	(
	param0
	);
	ld.param.f64 	%fd81, [retval0];
	ld.param.b32 	%r31, [retval0+8];
	} // callseq 2
$L__BB0_13:
	add.s32 	%r32, %r31, 1;
	bra.uni 	$L__BB0_15;
$L__BB0_14:
	mov.f64 	%fd56, 0d0000000000000000;
	mul.rn.f64 	%fd81, %fd12, %fd56;
	mov.b32 	%r32, 1;
$L__BB0_15:
	shl.b32 	%r23, %r32, 6;
	cvt.u64.u32 	%rd16, %r23;
	and.b64  	%rd17, %rd16, 64;
	add.s64 	%rd19, %rd10, %rd17;
	mul.rn.f64 	%fd57, %fd81, %fd81;
	and.b32  	%r24, %r32, 1;
	setp.eq.b32 	%p9, %r24, 1;
	selp.f64 	%fd58, 0dBDA8FF8320FD8164, 0d3DE5DB65F9785EBA, %p9;
	ld.global.nc.v2.f64 	{%fd59, %fd60}, [%rd19];
	fma.rn.f64 	%fd61, %fd58, %fd57, %fd59;
	fma.rn.f64 	%fd62, %fd61, %fd57, %fd60;
	ld.global.nc.v2.f64 	{%fd63, %fd64}, [%rd19+16];
	fma.rn.f64 	%fd65, %fd62, %fd57, %fd63;
	fma.rn.f64 	%fd66, %fd65, %fd57, %fd64;
	ld.global.nc.v2.f64 	{%fd67, %fd68}, [%rd19+32];
	fma.rn.f64 	%fd69, %fd66, %fd57, %fd67;
	fma.rn.f64 	%fd70, %fd69, %fd57, %fd68;
	fma.rn.f64 	%fd71, %fd70, %fd81, %fd81;
	fma.rn.f64 	%fd72, %fd70, %fd57, 0d3FF0000000000000;
	selp.f64 	%fd73, %fd72, %fd71, %p9;
	and.b32  	%r25, %r32, 2;
	setp.eq.s32 	%p10, %r25, 0;
	mov.f64 	%fd74, 0d0000000000000000;
	sub.f64 	%fd75, %fd74, %fd73;
	selp.f64 	%fd20, %fd73, %fd75, %p10;
	setp.neu.f64 	%p11, %fd20, %fd13;
	@%p11 bra 	$L__BB0_17;
	mov.b64 	%rd20, 4636737291354636288;
	st.global.u64 	[%rd24], %rd20;
	bra.uni 	$L__BB0_18;
$L__BB0_17:
	sub.f64 	%fd76, %fd13, %fd20;
	st.global.f64 	[%rd24], %fd76;
	st.local.v2.f64 	[%rd1], {%fd13, %fd20};
	cvta.global.u64 	%rd22, %rd13;
	{ // callseq 3, 0
	.param .b64 param0;
	st.param.b64 	[param0], %rd22;
	.param .b64 param1;
	st.param.b64 	[param1], %rd7;
	.param .b32 retval0;
	call.uni (retval0), 
	vprintf, 
	(
	param0, 
	param1
	);
	ld.param.b32 	%r26, [retval0];
	} // callseq 3
$L__BB0_18:
	add.f64 	%fd77, %fd11, 0d3FB999999999999A;
	add.s32 	%r28, %r28, 2;
	add.s64 	%rd24, %rd24, 16;
	bra.uni 	$L__BB0_1;
$L__BB0_19:
	ret;

}
.func  (.param .align 16 .b8 func_retval0[16]) __internal_trig_reduction_slowpathd(
	.param .b64 __internal_trig_reduction_slowpathd_param_0
)
{
	.local .align 8 .b8 	__local_depot1[40];
	.reg .b64 	%SP;
	.reg .b64 	%SPL;
	.reg .pred 	%p<10>;
	.reg .b32 	%r<47>;
	.reg .b64 	%rd<74>;
	.reg .b64 	%fd<5>;

	mov.u64 	%SPL, __local_depot1;
	ld.param.f64 	%fd4, [__internal_trig_reduction_slowpathd_param_0];
	add.u64 	%rd1, %SPL, 0;
	{
	.reg .b32 %temp; 
	mov.b64 	{%temp, %r1}, %fd4;
	}
	shr.u32 	%r2, %r1, 20;
	and.b32  	%r3, %r2, 2047;
	setp.eq.s32 	%p1, %r3, 2047;
	mov.b32 	%r46, 0;
	@%p1 bra 	$L__BB1_9;
	add.s32 	%r20, %r3, -1024;
	mov.b64 	%rd20, %fd4;
	shl.b64 	%rd2, %rd20, 11;
	shr.u32 	%r4, %r20, 6;
	sub.s32 	%r45, 15, %r4;
	sub.s32 	%r21, 19, %r4;
	setp.lt.u32 	%p2, %r20, 128;
	selp.b32 	%r6, 18, %r21, %p2;
	setp.ge.s32 	%p3, %r45, %r6;
	mov.b64 	%rd70, 0;
	@%p3 bra 	$L__BB1_4;
	add.s32 	%r23, %r6, %r4;
	neg.s32 	%r43, %r23;
	or.b64  	%rd3, %rd2, -9223372036854775808;
	mov.b64 	%rd70, 0;
	mov.b32 	%r42, 0;
	mov.u64 	%rd25, __cudart_i2opi_d;
	mov.u32 	%r44, %r45;
$L__BB1_3:
	.pragma "nounroll";
	mul.wide.s32 	%rd22, %r42, 8;
	add.s64 	%rd23, %rd1, %rd22;
	mul.wide.s32 	%rd24, %r44, 8;
	add.s64 	%rd26, %rd25, %rd24;
	ld.global.nc.u64 	%rd27, [%rd26];
	{
	.reg .u32 %r0, %r1, %r2, %r3, %alo, %ahi, %blo, %bhi, %clo, %chi;
	mov.b64 	{%alo,%ahi}, %rd27;
	mov.b64 	{%blo,%bhi}, %rd3;
	mov.b64 	{%clo,%chi}, %rd70;
	mad.lo.cc.u32 	%r0, %alo, %blo, %clo;
	madc.hi.cc.u32 	%r1, %alo, %blo, %chi;
	madc.hi.u32 	%r2, %alo, %bhi, 0;
	mad.lo.cc.u32 	%r1, %alo, %bhi, %r1;
	madc.hi.cc.u32 	%r2, %ahi, %blo, %r2;
	madc.hi.u32 	%r3, %ahi, %bhi, 0;
	mad.lo.cc.u32 	%r1, %ahi, %blo, %r1;
	madc.lo.cc.u32 	%r2, %ahi, %bhi, %r2;
	addc.u32 	%r3, %r3, 0;
	mov.b64 	%rd28, {%r0,%r1};
	mov.b64 	%rd70, {%r2,%r3};
	}
	st.local.u64 	[%rd23], %rd28;
	add.s32 	%r44, %r44, 1;
	add.s32 	%r43, %r43, 1;
	add.s32 	%r42, %r42, 1;
	setp.ne.s32 	%p4, %r43, -15;
	mov.u32 	%r45, %r6;
	@%p4 bra 	$L__BB1_3;
$L__BB1_4:
	cvt.s64.s32 	%rd29, %r45;
	cvt.u64.u32 	%rd30, %r4;
	add.s64 	%rd31, %rd30, %rd29;
	shl.b64 	%rd32, %rd31, 3;
	add.s64 	%rd33, %rd1, %rd32;
	st.local.u64 	[%rd33+-120], %rd70;
	and.b32  	%r15, %r2, 63;
	ld.local.u64 	%rd72, [%rd1+16];
	ld.local.u64 	%rd71, [%rd1+24];
	setp.eq.s32 	%p5, %r15, 0;
	@%p5 bra 	$L__BB1_6;
	shl.b64 	%rd34, %rd71, %r15;
	shr.u64 	%rd35, %rd72, 1;
	xor.b32  	%r24, %r15, 63;
	shr.u64 	%rd36, %rd35, %r24;
	or.b64  	%rd71, %rd34, %rd36;
	ld.local.u64 	%rd37, [%rd1+8];
	shl.b64 	%rd38, %rd72, %r15;
	shr.u64 	%rd39, %rd37, 1;
	shr.u64 	%rd40, %rd39, %r24;
	or.b64  	%rd72, %rd38, %rd40;
$L__BB1_6:
	and.b32  	%r25, %r1, -2147483648;
	shr.u64 	%rd41, %rd71, 62;
	cvt.u32.u64 	%r26, %rd41;
	mov.b64 	{%r27, %r28}, %rd71;
	mov.b64 	{%r29, %r30}, %rd72;
	shf.l.wrap.b32 	%r31, %r30, %r27, 2;
	shf.l.wrap.b32 	%r32, %r27, %r28, 2;
	mov.b64 	%rd42, {%r31, %r32};
	shl.b64 	%rd43, %rd72, 2;
	shr.u64 	%rd44, %rd42, 63;
	cvt.u32.u64 	%r33, %rd44;
	add.s32 	%r34, %r33, %r26;
	setp.eq.s32 	%p6, %r25, 0;
	neg.s32 	%r35, %r34;
	selp.b32 	%r46, %r34, %r35, %p6;
	setp.gt.s64 	%p7, %rd42, -1;
	mov.b64 	%rd45, 0;
	{
	.reg .u32 %r0, %r1, %r2, %r3, %a0, %a1, %a2, %a3, %b0, %b1, %b2, %b3;
	mov.b64 	{%a0,%a1}, %rd45;
	mov.b64 	{%a2,%a3}, %rd45;
	mov.b64 	{%b0,%b1}, %rd43;
	mov.b64 	{%b2,%b3}, %rd42;
	sub.cc.u32 	%r0, %a0, %b0;
	subc.cc.u32 	%r1, %a1, %b1;
	subc.cc.u32 	%r2, %a2, %b2;
	subc.u32 	%r3, %a3, %b3;
	mov.b64 	%rd46, {%r0,%r1};
	mov.b64 	%rd47, {%r2,%r3};
	}
	xor.b32  	%r36, %r25, -2147483648;
	selp.b64 	%rd73, %rd42, %rd47, %p7;
	selp.b64 	%rd14, %rd43, %rd46, %p7;
	selp.b32 	%r17, %r25, %r36, %p7;
	clz.b64 	%r37, %rd73;
	cvt.u64.u32 	%rd15, %r37;
	setp.eq.s32 	%p8, %r37, 0;
	@%p8 bra 	$L__BB1_8;
	cvt.u32.u64 	%r38, %rd15;
	and.b32  	%r39, %r38, 63;
	shl.b64 	%rd48, %rd73, %r39;
	shr.u64 	%rd49, %rd14, 1;
	not.b32 	%r40, %r38;
	and.b32  	%r41, %r40, 63;
	shr.u64 	%rd50, %rd49, %r41;
	or.b64  	%rd73, %rd48, %rd50;
$L__BB1_8:
	mov.b64 	%rd51, -3958705157555305931;
	{
	.reg .u32 %r0, %r1, %r2, %r3, %alo, %ahi, %blo, %bhi;
	mov.b64 	{%alo,%ahi}, %rd73;
	mov.b64 	{%blo,%bhi}, %rd51;
	mul.lo.u32 	%r0, %alo, %blo;
	mul.hi.u32 	%r1, %alo, %blo;
	mad.lo.cc.u32 	%r1, %alo, %bhi, %r1;
	madc.hi.u32 	%r2, %alo, %bhi, 0;
	mad.lo.cc.u32 	%r1, %ahi, %blo, %r1;
	madc.hi.cc.u32 	%r2, %ahi, %blo, %r2;
	madc.hi.u32 	%r3, %ahi, %bhi, 0;
	mad.lo.cc.u32 	%r2, %ahi, %bhi, %r2;
	addc.u32 	%r3, %r3, 0;
	mov.b64 	%rd52, {%r0,%r1};
	mov.b64 	%rd53, {%r2,%r3};
	}
	setp.gt.s64 	%p9, %rd53, 0;
	{
	.reg .u32 %r0, %r1, %r2, %r3, %a0, %a1, %a2, %a3, %b0, %b1, %b2, %b3;
	mov.b64 	{%a0,%a1}, %rd52;
	mov.b64 	{%a2,%a3}, %rd53;
	mov.b64 	{%b0,%b1}, %rd52;
	mov.b64 	{%b2,%b3}, %rd53;
	add.cc.u32 	%r0, %a0, %b0;
	addc.cc.u32 	%r1, %a1, %b1;
	addc.cc.u32 	%r2, %a2, %b2;
	addc.u32 	%r3, %a3, %b3;
	mov.b64 	%rd54, {%r0,%r1};
	mov.b64 	%rd55, {%r2,%r3};
	}
	selp.b64 	%rd56, %rd55, %rd53, %p9;
	selp.s64 	%rd57, -1, 0, %p9;
	sub.s64 	%rd58, %rd57, %rd15;
	cvt.u64.u32 	%rd59, %r17;
	shl.b64 	%rd60, %rd59, 32;
	add.s64 	%rd61, %rd56, 1;
	shr.u64 	%rd62, %rd61, 10;
	add.s64 	%rd63, %rd62, 1;
	shr.u64 	%rd64, %rd63, 1;
	shl.b64 	%rd65, %rd58, 52;
	add.s64 	%rd66, %rd65, %rd64;
	add.s64 	%rd67, %rd66, 4602678819172646912;
	or.b64  	%rd68, %rd67, %rd60;
	mov.b64 	%fd4, %rd68;
$L__BB1_9:
	st.param.f64 	[func_retval0], %fd4;
	st.param.b32 	[func_retval0+8], %r46;
	ret;

}


// ===== COMPILED SASS (sm_100) =====

	.target	sm_100

	.elftype	@"ET_EXEC"


//--------------------- .note.nv.tkinfo           --------------------------
	.section	.note.nv.tkinfo,"",@"SHT_NOTE"
	.sectionflags	@"SHF_NOTE_NV_TKINFO"
	.tkinfo
        /*0018*/ 	.word	0x00000002
        /*0030*/ 	.string	""
        /*0030*/ 	.string	"ptxas"
        /*0030*/ 	.string	"Cuda compilation tools, release 13.0, V13.0.88"
        /*0030*/ 	.string	"Build cuda_13.0.r13.0/compiler.36424714_0"
        /*0030*/ 	.string	"-arch sm_100 -m 64 "



//--------------------- .note.nv.cuinfo           --------------------------
	.section	.note.nv.cuinfo,"",@"SHT_NOTE"
	.sectionflags	@"SHF_NOTE_NV_CUINFO"
        /*0018*/ 	.short	0x0002
        /*001a*/ 	.short	0x0064
        /*001c*/ 	.short	0x0082
	.zero		2


//--------------------- .nv.info                  --------------------------
	.section	.nv.info,"",@"SHT_CUDA_INFO"
	.align	4


	//----- nvinfo : EIATTR_REGCOUNT
	.align		4
        /*0000*/ 	.byte	0x04, 0x2f
        /*0002*/ 	.short	(.L_4 - .L_3)
	.align		4
.L_3:
        /*0004*/ 	.word	index@(_Z27matrix_vector_multi_gpu_1_1Pd)
        /*0008*/ 	.word	0x00000020


	//----- nvinfo : EIATTR_FRAME_SIZE
	.align		4
.L_4:
        /*000c*/ 	.byte	0x04, 0x11
        /*000e*/ 	.short	(.L_6 - .L_5)
	.align		4
.L_5:
        /*0010*/ 	.word	index@($_Z27matrix_vector_multi_gpu_1_1Pd$__internal_trig_reduction_slowpathd)
        /*0014*/ 	.word	0x00000040


	//----- nvinfo : EIATTR_FRAME_SIZE
	.align		4
.L_6:
        /*0018*/ 	.byte	0x04, 0x11
        /*001a*/ 	.short	(.L_8 - .L_7)
	.align		4
.L_7:
        /*001c*/ 	.word	index@($__internal_0_$__cuda_sm20_div_rn_f64_full)
        /*0020*/ 	.word	0x00000040


	//----- nvinfo : EIATTR_FRAME_SIZE
	.align		4
.L_8:
        /*0024*/ 	.byte	0x04, 0x11
        /*0026*/ 	.short	(.L_10 - .L_9)
	.align		4
.L_9:
        /*0028*/ 	.word	index@(_Z27matrix_vector_multi_gpu_1_1Pd)
        /*002c*/ 	.word	0x00000040


	//----- nvinfo : EIATTR_MIN_STACK_SIZE
	.align		4
.L_10:
        /*0030*/ 	.byte	0x04, 0x12
        /*0032*/ 	.short	(.L_12 - .L_11)
	.align		4
.L_11:
        /*0034*/ 	.word	index@(_Z27matrix_vector_multi_gpu_1_1Pd)
        /*0038*/ 	.word	0x00000040
.L_12:


//--------------------- .nv.compat                --------------------------
	.section	.nv.compat,"",@"SHT_CUDA_COMPAT_INFO"
	.align	4
        /*0000*/ 	.byte	0x02, 0x09, 0x00, 0x00, 0x02, 0x02, 0x01, 0x00, 0x02, 0x05, 0x05, 0x00, 0x03, 0x07, 0x01, 0x01
        /*0010*/ 	.byte	0x02, 0x03, 0x00, 0x00, 0x02, 0x06, 0x01, 0x00, 0x04, 0x0b, 0x08, 0x00, 0x01, 0x00, 0x00, 0x00
        /*0020*/ 	.byte	0x00, 0x00, 0x00, 0x00


//--------------------- .nv.info._Z27matrix_vector_multi_gpu_1_1Pd --------------------------
	.section	.nv.info._Z27matrix_vector_multi_gpu_1_1Pd,"",@"SHT_CUDA_INFO"
	.sectionflags	@""
	.align	4


	//----- nvinfo : EIATTR_CUDA_API_VERSION
	.align		4
        /*0000*/ 	.byte	0x04, 0x37
        /*0002*/ 	.short	(.L_14 - .L_13)
.L_13:
        /*0004*/ 	.word	0x00000082


	//----- nvinfo : EIATTR_KPARAM_INFO
	.align		4
.L_14:
        /*0008*/ 	.byte	0x04, 0x17
        /*000a*/ 	.short	(.L_16 - .L_15)
.L_15:
        /*000c*/ 	.word	0x00000000
        /*0010*/ 	.short	0x0000
        /*0012*/ 	.short	0x0000
        /*0014*/ 	.byte	0x00, 0xf5, 0x21, 0x00


	//----- nvinfo : EIATTR_SPARSE_MMA_MASK
	.align		4
.L_16:
        /*0018*/ 	.byte	0x03, 0x50
        /*001a*/ 	.short	0x0000


	//----- nvinfo : EIATTR_MAXREG_COUNT
	.align		4
        /*001c*/ 	.byte	0x03, 0x1b
        /*001e*/ 	.short	0x00ff


	//----- nvinfo : EIATTR_EXTERNS
	.align		4
        /*0020*/ 	.byte	0x04, 0x0f
        /*0022*/ 	.short	(.L_18 - .L_17)


	//   ....[0]....
	.align		4
.L_17:
        /*0024*/ 	.word	index@(vprintf)


	//----- nvinfo : EIATTR_MERCURY_ISA_VERSION
	.align		4
.L_18:
        /*0028*/ 	.byte	0x03, 0x5f
        /*002a*/ 	.short	0x0101


	//----- nvinfo : EIATTR_VRC_CTA_INIT_COUNT
	.align		4
        /*002c*/ 	.byte	0x02, 0x4a
	.zero		1
	.zero		1


	//----- nvinfo : EIATTR_SYSCALL_OFFSETS
	.align		4
        /*0030*/ 	.byte	0x04, 0x46
        /*0032*/ 	.short	(.L_20 - .L_19)


	//   ....[0]....
.L_19:
        /*0034*/ 	.word	0x00000780


	//   ....[1]....
        /*0038*/ 	.word	0x00000ee0


	//----- nvinfo : EIATTR_EXIT_INSTR_OFFSETS
	.align		4
.L_20:
        /*003c*/ 	.byte	0x04, 0x1c
        /*003e*/ 	.short	(.L_22 - .L_21)


	//   ....[0]....
.L_21:
        /*0040*/ 	.word	0x00000820


	//----- nvinfo : EIATTR_CRS_STACK_SIZE
	.align		4
.L_22:
        /*0044*/ 	.byte	0x04, 0x1e
        /*0046*/ 	.short	(.L_24 - .L_23)
.L_23:
        /*0048*/ 	.word	0x00000000


	//----- nvinfo : EIATTR_CBANK_PARAM_SIZE
	.align		4
.L_24:
        /*004c*/ 	.byte	0x03, 0x19
        /*004e*/ 	.short	0x0008


	//----- nvinfo : EIATTR_PARAM_CBANK
	.align		4
        /*0050*/ 	.byte	0x04, 0x0a
        /*0052*/ 	.short	(.L_26 - .L_25)
	.align		4
.L_25:
        /*0054*/ 	.word	index@(.nv.constant0._Z27matrix_vector_multi_gpu_1_1Pd)
        /*0058*/ 	.short	0x0380
        /*005a*/ 	.short	0x0008


	//----- nvinfo : EIATTR_SW_WAR
	.align		4
.L_26:
        /*005c*/ 	.byte	0x04, 0x36
        /*005e*/ 	.short	(.L_28 - .L_27)
.L_27:
        /*0060*/ 	.word	0x00000008
.L_28:


//--------------------- .nv.callgraph             --------------------------
	.section	.nv.callgraph,"",@"SHT_CUDA_CALLGRAPH"
	.align	4
	.sectionentsize	8
	.align		4
        /*0000*/ 	.word	0x00000000
	.align		4
        /*0004*/ 	.word	0xffffffff
	.align		4
        /*0008*/ 	.word	index@(_Z27matrix_vector_multi_gpu_1_1Pd)
	.align		4
        /*000c*/ 	.word	index@(vprintf)
	.align		4
        /*0010*/ 	.word	0x00000000
	.align		4
        /*0014*/ 	.word	0xfffffffe
	.align		4
        /*0018*/ 	.word	0x00000000
	.align		4
        /*001c*/ 	.word	0xfffffffd
	.align		4
        /*0020*/ 	.word	0x00000000
	.align		4
        /*0024*/ 	.word	0xfffffffc


//--------------------- .nv.constant4             --------------------------
	.section	.nv.constant4,"a",@progbits
	.align	8
	.align		8
.nv.constant4:
        /*0000*/ 	.dword	vprintf
	.align		8
        /*0008*/ 	.dword	$str
	.align		8
        /*0010*/ 	.dword	__cudart_i2opi_d
	.align		8
        /*0018*/ 	.dword	__cudart_sin_cos_coeffs


//--------------------- .text._Z27matrix_vector_multi_gpu_1_1Pd --------------------------
	.section	.text._Z27matrix_vector_multi_gpu_1_1Pd,"ax",@progbits
	.align	128
        .global         _Z27matrix_vector_multi_gpu_1_1Pd
        .type           _Z27matrix_vector_multi_gpu_1_1Pd,@function
        .size           _Z27matrix_vector_multi_gpu_1_1Pd,(.L_x_34 - _Z27matrix_vector_multi_gpu_1_1Pd)
        .other          _Z27matrix_vector_multi_gpu_1_1Pd,@"STO_CUDA_ENTRY STV_DEFAULT"
_Z27matrix_vector_multi_gpu_1_1Pd:
.text._Z27matrix_vector_multi_gpu_1_1Pd:
[----:B------:R-:W0:Y:S01]  /*0000*/  LDC R1, c[0x0][0x37c] ;  /* 0x0000df00ff017b82 */ /* 0x000e220000000800 */
[----:B------:R-:W1:Y:S01]  /*0010*/  LDCU.64 UR4, c[0x0][0x380] ;  /* 0x00007000ff0477ac */ /* 0x000e620008000a00 */
[----:B0-----:R-:W-:Y:S01]  /*0020*/  VIADD R1, R1, 0xffffffc0 ;  /* 0xffffffc001017836 */ /* 0x001fe20000000000 */
[----:B------:R-:W-:Y:S01]  /*0030*/  CS2R R26, SRZ ;  /* 0x00000000001a7805 */ /* 0x000fe2000001ff00 */
[----:B------:R-:W-:Y:S01]  /*0040*/  IMAD.MOV.U32 R17, RZ, RZ, RZ ;  /* 0x000000ffff117224 */ /* 0x000fe200078e00ff */
[----:B------:R-:W0:Y:S01]  /*0050*/  LDCU UR6, c[0x0][0x2f8] ;  /* 0x00005f00ff0677ac */ /* 0x000e220008000800 */
[----:B------:R-:W2:Y:S01]  /*0060*/  LDCU UR7, c[0x0][0x2fc] ;  /* 0x00005f80ff0777ac */ /* 0x000ea20008000800 */
[----:B------:R-:W3:Y:S01]  /*0070*/  LDCU.64 UR36, c[0x0][0x358] ;  /* 0x00006b00ff2477ac */ /* 0x000ee20008000a00 */
[----:B------:R-:W4:Y:S01]  /*0080*/  LDCU.64 UR38, c[0x4][0x18] ;  /* 0x01000300ff2677ac */ /* 0x000f220008000a00 */
[----:B-1----:R-:W-:Y:S01]  /*0090*/  UIADD3 UR4, UP0, UPT, UR4, 0x8, URZ ;  /* 0x0000000804047890 */ /* 0x002fe2000ff1e0ff */
[----:B0-----:R-:W-:-:S03]  /*00a0*/  IADD3 R2, P0, PT, R1, UR6, RZ ;  /* 0x0000000601027c10 */ /* 0x001fc6000ff1e0ff */
[----:B------:R-:W-:Y:S02]  /*00b0*/  UIADD3.X UR5, UPT, UPT, URZ, UR5, URZ, UP0, !UPT ;  /* 0x00000005ff057290 */ /* 0x000fe400087fe4ff */
[----:B------:R-:W-:Y:S02]  /*00c0*/  IMAD.U32 R24, RZ, RZ, UR4 ;  /* 0x00000004ff187e24 */ /* 0x000fe4000f8e00ff */
[----:B--2---:R-:W-:Y:S02]  /*00d0*/  IMAD.X R16, RZ, RZ, UR7, P0 ;  /* 0x00000007ff107e24 */ /* 0x004fe400080e06ff */
[----:B---34-:R-:W-:-:S07]  /*00e0*/  IMAD.U32 R25, RZ, RZ, UR5 ;  /* 0x00000005ff197e24 */ /* 0x018fce000f8e00ff */
.L_x_19:
[----:B------:R-:W0:Y:S01]  /*00f0*/  MUFU.RCP64H R5, 180 ;  /* 0x4066800000057908 */ /* 0x000e220000001800 */
[----:B------:R-:W-:Y:S01]  /*0100*/  IMAD.MOV.U32 R8, RZ, RZ, 0x0 ;  /* 0x00000000ff087424 */ /* 0x000fe200078e00ff */
[----:B------:R-:W-:Y:S01]  /*0110*/  FSETP.GEU.AND P1, PT, |R27|, 6.5827683646048100446e-37, PT ;  /* 0x036000001b00780b */ /* 0x000fe20003f2e200 */
[----:B------:R-:W-:Y:S01]  /*0120*/  IMAD.MOV.U32 R9, RZ, RZ, 0x40668000 ;  /* 0x40668000ff097424 */ /* 0x000fe200078e00ff */
[----:B------:R-:W-:Y:S01]  /*0130*/  BSSY.RECONVERGENT B0, `(.L_x_0) ;  /* 0x0000015000007945 */ /* 0x000fe20003800200 */
[----:B------:R-:W-:Y:S02]  /*0140*/  IMAD.MOV.U32 R4, RZ, RZ, 0x1 ;  /* 0x00000001ff047424 */ /* 0x000fe400078e00ff */
[----:B------:R-:W-:Y:S02]  /*0150*/  IMAD.MOV.U32 R18, RZ, RZ, RZ ;  /* 0x000000ffff127224 */ /* 0x000fe400078e00ff */
[----:B------:R-:W-:Y:S02]  /*0160*/  IMAD.MOV.U32 R19, RZ, RZ, 0x40668000 ;  /* 0x40668000ff137424 */ /* 0x000fe400078e00ff */
[----:B0-----:R-:W-:-:S08]  /*0170*/  DFMA R6, R4, -R8, 1 ;  /* 0x3ff000000406742b */ /* 0x001fd00000000808 */
[----:B------:R-:W-:-:S08]  /*0180*/  DFMA R6, R6, R6, R6 ;  /* 0x000000060606722b */ /* 0x000fd00000000006 */
[----:B------:R-:W-:-:S08]  /*0190*/  DFMA R6, R4, R6, R4 ;  /* 0x000000060406722b */ /* 0x000fd00000000004 */
[----:B------:R-:W-:-:S08]  /*01a0*/  DFMA R4, R6, -R8, 1 ;  /* 0x3ff000000604742b */ /* 0x000fd00000000808 */
[----:B------:R-:W-:-:S08]  /*01b0*/  DFMA R4, R6, R4, R6 ;  /* 0x000000040604722b */ /* 0x000fd00000000006 */
[----:B------:R-:W-:-:S08]  /*01c0*/  DMUL R6, R4, R26 ;  /* 0x0000001a04067228 */ /* 0x000fd00000000000 */
[----:B------:R-:W-:-:S08]  /*01d0*/  DFMA R8, R6, -180, R26 ;  /* 0xc06680000608782b */ /* 0x000fd0000000001a */
[----:B------:R-:W-:-:S10]  /*01e0*/  DFMA R4, R4, R8, R6 ;  /* 0x000000080404722b */ /* 0x000fd40000000006 */
[----:B------:R-:W-:-:S05]  /*01f0*/  FFMA R0, RZ, 3.6015625, R5 ;  /* 0x40668000ff007823 */ /* 0x000fca0000000005 */
[----:B------:R-:W-:-:S13]  /*0200*/  FSETP.GT.AND P0, PT, |R0|, 1.469367938527859385e-39, PT ;  /* 0x001000000000780b */ /* 0x000fda0003f04200 */
[----:B------:R-:W-:Y:S05]  /*0210*/  @P0 BRA P1, `(.L_x_1) ;  /* 0x0000000000180947 */ /* 0x000fea0000800000 */
[----:B------:R-:W-:Y:S01]  /*0220*/  IMAD.MOV.U32 R6, RZ, RZ, R26 ;  /* 0x000000ffff067224 */ /* 0x000fe200078e001a */
[----:B------:R-:W-:Y:S01]  /*0230*/  MOV R0, 0x260 ;  /* 0x0000026000007802 */ /* 0x000fe20000000f00 */
[----:B------:R-:W-:-:S07]  /*0240*/  IMAD.MOV.U32 R7, RZ, RZ, R27 ;  /* 0x000000ffff077224 */ /* 0x000fce00078e001b */
[----:B------:R-:W-:Y:S05]  /*0250*/  CALL.REL.NOINC `($__internal_0_$__cuda_sm20_div_rn_f64_full) ;  /* 0x0000000c00447944 */ /* 0x000fea0003c00000 */
[----:B------:R-:W-:Y:S02]  /*0260*/  IMAD.MOV.U32 R4, RZ, RZ, R10 ;  /* 0x000000ffff047224 */ /* 0x000fe400078e000a */
[----:B------:R-:W-:-:S07]  /*0270*/  IMAD.MOV.U32 R5, RZ, RZ, R11 ;  /* 0x000000ffff057224 */ /* 0x000fce00078e000b */
.L_x_1:
[----:B------:R-:W-:Y:S05]  /*0280*/  BSYNC.RECONVERGENT B0 ;  /* 0x0000000000007941 */ /* 0x000fea0003800200 */
.L_x_0:
[----:B------:R-:W-:Y:S01]  /*0290*/  UMOV UR4, 0x54442d18 ;  /* 0x54442d1800047882 */ /* 0x000fe20000000000 */
[----:B------:R-:W-:Y:S01]  /*02a0*/  UMOV UR5, 0x400921fb ;  /* 0x400921fb00057882 */ /* 0x000fe20000000000 */
[----:B------:R-:W-:Y:S01]  /*02b0*/  BSSY.RECONVERGENT B0, `(.L_x_2) ;  /* 0x0000022000007945 */ /* 0x000fe20003800200 */
[----:B------:R-:W-:-:S06]  /*02c0*/  DMUL R4, R4, UR4 ;  /* 0x0000000404047c28 */ /* 0x000fcc0008000000 */
[----:B------:R-:W0:Y:S02]  /*02d0*/  F2F.F32.F64 R0, R4 ;  /* 0x0000000400007310 */ /* 0x000e240000301000 */
[----:B------:R-:W-:Y:S01]  /*02e0*/  DSETP.NEU.AND P0, PT, |R4|, +INF , PT ;  /* 0x7ff000000400742a */ /* 0x000fe20003f0d200 */
[----:B0-----:R-:W-:-:S13]  /*02f0*/  FMUL.RZ R3, R0, 0.15915493667125701904 ;  /* 0x3e22f98300037820 */ /* 0x001fda000040c000 */
[----:B------:R-:W-:Y:S01]  /*0300*/  @!P0 DMUL R28, RZ, R4 ;  /* 0x00000004ff1c8228 */ /* 0x000fe20000000000 */
[----:B------:R-:W-:Y:S01]  /*0310*/  @!P0 IMAD.MOV.U32 R0, RZ, RZ, 0x1 ;  /* 0x00000001ff008424 */ /* 0x000fe200078e00ff */
[----:B------:R-:W0:Y:S08]  /*0320*/  MUFU.COS R8, R3 ;  /* 0x0000000300087308 */ /* 0x000e300000000000 */
[----:B0-----:R-:W0:Y:S01]  /*0330*/  F2F.F64.F32 R8, R8 ;  /* 0x0000000800087310 */ /* 0x001e220000201800 */
[----:B------:R-:W-:Y:S05]  /*0340*/  @!P0 BRA `(.L_x_3) ;  /* 0x0000000000608947 */ /* 0x000fea0003800000 */
[----:B------:R-:W-:Y:S01]  /*0350*/  UMOV UR4, 0x6dc9c883 ;  /* 0x6dc9c88300047882 */ /* 0x000fe20000000000 */
[----:B------:R-:W-:Y:S01]  /*0360*/  UMOV UR5, 0x3fe45f30 ;  /* 0x3fe45f3000057882 */ /* 0x000fe20000000000 */
[C---:B------:R-:W-:Y:S01]  /*0370*/  DSETP.GE.AND P0, PT, |R4|.reuse, 2.14748364800000000000e+09, PT ;  /* 0x41e000000400742a */ /* 0x040fe20003f06200 */
[----:B------:R-:W-:Y:S01]  /*0380*/  BSSY.RECONVERGENT B1, `(.L_x_4) ;  /* 0x0000013000017945 */ /* 0x000fe20003800200 */
[----:B------:R-:W-:Y:S01]  /*0390*/  DMUL R6, R4, UR4 ;  /* 0x0000000404067c28 */ /* 0x000fe20008000000 */
[----:B------:R-:W-:Y:S01]  /*03a0*/  UMOV UR4, 0x54442d18 ;  /* 0x54442d1800047882 */ /* 0x000fe20000000000 */
[----:B------:R-:W-:-:S04]  /*03b0*/  UMOV UR5, 0x3ff921fb ;  /* 0x3ff921fb00057882 */ /* 0x000fc80000000000 */
[----:B------:R-:W1:Y:S08]  /*03c0*/  F2I.F64 R0, R6 ;  /* 0x0000000600007311 */ /* 0x000e700000301100 */
[----:B-1----:R-:W1:Y:S02]  /*03d0*/  I2F.F64 R28, R0 ;  /* 0x00000000001c7312 */ /* 0x002e640000201c00 */
[----:B-1----:R-:W-:Y:S01]  /*03e0*/  DFMA R10, R28, -UR4, R4 ;  /* 0x800000041c0a7c2b */ /* 0x002fe20008000004 */
[----:B------:R-:W-:Y:S01]  /*03f0*/  UMOV UR4, 0x33145c00 ;  /* 0x33145c0000047882 */ /* 0x000fe20000000000 */
[----:B------:R-:W-:-:S06]  /*0400*/  UMOV UR5, 0x3c91a626 ;  /* 0x3c91a62600057882 */ /* 0x000fcc0000000000 */
[----:B------:R-:W-:Y:S01]  /*0410*/  DFMA R10, R28, -UR4, R10 ;  /* 0x800000041c0a7c2b */ /* 0x000fe2000800000a */
[----:B------:R-:W-:Y:S01]  /*0420*/  UMOV UR4, 0x252049c0 ;  /* 0x252049c000047882 */ /* 0x000fe20000000000 */
[----:B------:R-:W-:-:S06]  /*0430*/  UMOV UR5, 0x397b839a ;  /* 0x397b839a00057882 */ /* 0x000fcc0000000000 */
[----:B------:R-:W-:Y:S01]  /*0440*/  DFMA R28, R28, -UR4, R10 ;  /* 0x800000041c1c7c2b */ /* 0x000fe2000800000a */
[----:B------:R-:W-:Y:S10]  /*0450*/  @!P0 BRA `(.L_x_5) ;  /* 0x0000000000148947 */ /* 0x000ff40003800000 */
[----:B------:R-:W-:Y:S01]  /*0460*/  IMAD.MOV.U32 R20, RZ, RZ, R4 ;  /* 0x000000ffff147224 */ /* 0x000fe200078e0004 */
[----:B------:R-:W-:-:S07]  /*0470*/  MOV R6, 0x490 ;  /* 0x0000049000067802 */ /* 0x000fce0000000f00 */
[----:B0-----:R-:W-:Y:S05]  /*0480*/  CALL.REL.NOINC `($_Z27matrix_vector_multi_gpu_1_1Pd$__internal_trig_reduction_slowpathd) ;  /* 0x0000001000247944 */ /* 0x001fea0003c00000 */
[----:B------:R-:W-:Y:S02]  /*0490*/  IMAD.MOV.U32 R28, RZ, RZ, R20 ;  /* 0x000000ffff1c7224 */ /* 0x000fe400078e0014 */
[----:B------:R-:W-:-:S07]  /*04a0*/  IMAD.MOV.U32 R29, RZ, RZ, R21 ;  /* 0x000000ffff1d7224 */ /* 0x000fce00078e0015 */
.L_x_5:
[----:B------:R-:W-:Y:S05]  /*04b0*/  BSYNC.RECONVERGENT B1 ;  /* 0x0000000000017941 */ /* 0x000fea0003800200 */
.L_x_4:
[----:B------:R-:W-:-:S07]  /*04c0*/  VIADD R0, R0, 0x1 ;  /* 0x0000000100007836 */ /* 0x000fce0000000000 */
.L_x_3:
[----:B------:R-:W-:Y:S05]  /*04d0*/  BSYNC.RECONVERGENT B0 ;  /* 0x0000000000007941 */ /* 0x000fea0003800200 */
.L_x_2:
[----:B------:R-:W-:-:S05]  /*04e0*/  IMAD.SHL.U32 R3, R0, 0x40, RZ ;  /* 0x0000004000037824 */ /* 0x000fca00078e00ff */
[----:B------:R-:W-:-:S04]  /*04f0*/  LOP3.LUT R3, R3, 0x40, RZ, 0xc0, !PT ;  /* 0x0000004003037812 */ /* 0x000fc800078ec0ff */
[----:B------:R-:W-:-:S05]  /*0500*/  IADD3 R20, P0, PT, R3, UR38, RZ ;  /* 0x0000002603147c10 */ /* 0x000fca000ff1e0ff */
[----:B------:R-:W-:-:S05]  /*0510*/  IMAD.X R21, RZ, RZ, UR39, P0 ;  /* 0x00000027ff157e24 */ /* 0x000fca00080e06ff */
[----:B------:R-:W2:Y:S01]  /*0520*/  LDG.E.128.CONSTANT R4, desc[UR36][R20.64] ;  /* 0x0000002414047981 */ /* 0x000ea2000c1e9d00 */
[----:B------:R-:W-:Y:S01]  /*0530*/  LOP3.LUT R3, R0, 0x1, RZ, 0xc0, !PT ;  /* 0x0000000100037812 */ /* 0x000fe200078ec0ff */
[----:B------:R-:W-:Y:S01]  /*0540*/  IMAD.MOV.U32 R12, RZ, RZ, 0x20fd8164 ;  /* 0x20fd8164ff0c7424 */ /* 0x000fe200078e00ff */
[----:B------:R-:W-:Y:S02]  /*0550*/  DMUL R10, R28, R28 ;  /* 0x0000001c1c0a7228 */ /* 0x000fe40000000000 */
[----:B------:R-:W-:Y:S01]  /*0560*/  ISETP.NE.U32.AND P0, PT, R3, 0x1, PT ;  /* 0x000000010300780c */ /* 0x000fe20003f05070 */
[----:B------:R-:W-:-:S03]  /*0570*/  IMAD.MOV.U32 R3, RZ, RZ, 0x3da8ff83 ;  /* 0x3da8ff83ff037424 */ /* 0x000fc600078e00ff */
[----:B------:R-:W-:Y:S02]  /*0580*/  FSEL R12, R12, -8.06006814911005101289e+34, !P0 ;  /* 0xf9785eba0c0c7808 */ /* 0x000fe40004000000 */
[----:B------:R-:W-:-:S06]  /*0590*/  FSEL R13, -R3, 0.11223486810922622681, !P0 ;  /* 0x3de5db65030d7808 */ /* 0x000fcc0004000100 */
[C---:B--2---:R-:W-:Y:S01]  /*05a0*/  DFMA R4, R10.reuse, R12, R4 ;  /* 0x0000000c0a04722b */ /* 0x044fe20000000004 */
[----:B------:R-:W2:Y:S04]  /*05b0*/  LDG.E.128.CONSTANT R12, desc[UR36][R20.64+0x10] ;  /* 0x00001024140c7981 */ /* 0x000ea8000c1e9d00 */
[----:B------:R-:W3:Y:S03]  /*05c0*/  LDG.E.128.CONSTANT R20, desc[UR36][R20.64+0x20] ;  /* 0x0000202414147981 */ /* 0x000ee6000c1e9d00 */
[C---:B------:R-:W-:Y:S01]  /*05d0*/  DFMA R4, R10.reuse, R4, R6 ;  /* 0x000000040a04722b */ /* 0x040fe20000000006 */
[----:B------:R-:W-:Y:S07]  /*05e0*/  BSSY.RECONVERGENT B6, `(.L_x_6) ;  /* 0x000001f000067945 */ /* 0x000fee0003800200 */
[----:B--2---:R-:W-:-:S08]  /*05f0*/  DFMA R4, R10, R4, R12 ;  /* 0x000000040a04722b */ /* 0x004fd0000000000c */
[----:B------:R-:W-:-:S08]  /*0600*/  DFMA R4, R10, R4, R14 ;  /* 0x000000040a04722b */ /* 0x000fd0000000000e */
[----:B---3--:R-:W-:-:S08]  /*0610*/  DFMA R4, R10, R4, R20 ;  /* 0x000000040a04722b */ /* 0x008fd00000000014 */
[----:B------:R-:W-:-:S08]  /*0620*/  DFMA R4, R10, R4, R22 ;  /* 0x000000040a04722b */ /* 0x000fd00000000016 */
[----:B------:R-:W-:Y:S02]  /*0630*/  DFMA R28, R4, R28, R28 ;  /* 0x0000001c041c722b */ /* 0x000fe4000000001c */
[----:B------:R-:W-:-:S10]  /*0640*/  DFMA R4, R10, R4, 1 ;  /* 0x3ff000000a04742b */ /* 0x000fd40000000004 */
[----:B------:R-:W-:Y:S02]  /*0650*/  FSEL R6, R4, R28, !P0 ;  /* 0x0000001c04067208 */ /* 0x000fe40004000000 */
[----:B------:R-:W-:Y:S02]  /*0660*/  FSEL R7, R5, R29, !P0 ;  /* 0x0000001d05077208 */ /* 0x000fe40004000000 */
[----:B------:R-:W-:-:S04]  /*0670*/  LOP3.LUT P0, RZ, R0, 0x2, RZ, 0xc0, !PT ;  /* 0x0000000200ff7812 */ /* 0x000fc8000780c0ff */
[----:B------:R-:W-:-:S10]  /*0680*/  DADD R4, RZ, -R6 ;  /* 0x00000000ff047229 */ /* 0x000fd40000000806 */
[----:B------:R-:W-:Y:S02]  /*0690*/  FSEL R10, R6, R4, !P0 ;  /* 0x00000004060a7208 */ /* 0x000fe40004000000 */
[----:B------:R-:W-:-:S06]  /*06a0*/  FSEL R11, R7, R5, !P0 ;  /* 0x00000005070b7208 */ /* 0x000fcc0004000000 */
[----:B0-----:R-:W-:-:S14]  /*06b0*/  DSETP.NEU.AND P0, PT, R10, R8, PT ;  /* 0x000000080a00722a */ /* 0x001fdc0003f0d000 */
[----:B------:R-:W-:Y:S05]  /*06c0*/  @!P0 BRA `(.L_x_7) ;  /* 0x0000000000348947 */ /* 0x000fea0003800000 */
[----:B------:R-:W-:Y:S01]  /*06d0*/  DADD R14, R8, -R10 ;  /* 0x00000000080e7229 */ /* 0x000fe2000000080a */
[----:B------:R-:W-:Y:S01]  /*06e0*/  MOV R12, 0x0 ;  /* 0x00000000000c7802 */ /* 0x000fe20000000f00 */
[----:B------:R0:W-:Y:S01]  /*06f0*/  STL.128 [R1], R8 ;  /* 0x0000000801007387 */ /* 0x0001e20000100c00 */
[----:B------:R-:W1:Y:S01]  /*0700*/  LDCU.64 UR4, c[0x4][0x8] ;  /* 0x01000100ff0477ac */ /* 0x000e620008000a00 */
[----:B------:R-:W-:Y:S02]  /*0710*/  IMAD.MOV.U32 R6, RZ, RZ, R2 ;  /* 0x000000ffff067224 */ /* 0x000fe400078e0002 */
[----:B------:R-:W-:Y:S01]  /*0720*/  IMAD.MOV.U32 R7, RZ, RZ, R16 ;  /* 0x000000ffff077224 */ /* 0x000fe200078e0010 */
[----:B------:R0:W-:Y:S01]  /*0730*/  STG.E.64 desc[UR36][R24.64+-0x8], R14 ;  /* 0xfffff80e18007986 */ /* 0x0001e2000c101b24 */
[----:B------:R-:W2:Y:S01]  /*0740*/  LDC.64 R12, c[0x4][R12] ;  /* 0x010000000c0c7b82 */ /* 0x000ea20000000a00 */
[----:B-1----:R-:W-:Y:S02]  /*0750*/  IMAD.U32 R4, RZ, RZ, UR4 ;  /* 0x00000004ff047e24 */ /* 0x002fe4000f8e00ff */
[----:B0-----:R-:W-:-:S07]  /*0760*/  IMAD.U32 R5, RZ, RZ, UR5 ;  /* 0x00000005ff057e24 */ /* 0x001fce000f8e00ff */
[----:B------:R-:W-:-:S07]  /*0770*/  LEPC R20, `(.L_x_8) ;  /* 0x000000001014794e */ /* 0x000fce0000000000 */
[----:B--2---:R-:W-:Y:S05]  /*0780*/  CALL.ABS.NOINC R12 ;  /* 0x000000000c007343 */ /* 0x004fea0003c00000 */
.L_x_8:
[----:B------:R-:W-:Y:S05]  /*0790*/  BRA `(.L_x_9) ;  /* 0x00000000000c7947 */ /* 0x000fea0003800000 */
.L_x_7:
[----:B------:R-:W-:Y:S02]  /*07a0*/  IMAD.MOV.U32 R4, RZ, RZ, 0x0 ;  /* 0x00000000ff047424 */ /* 0x000fe400078e00ff */
[----:B------:R-:W-:-:S05]  /*07b0*/  IMAD.MOV.U32 R5, RZ, RZ, 0x40590000 ;  /* 0x40590000ff057424 */ /* 0x000fca00078e00ff */
[----:B------:R0:W-:Y:S02]  /*07c0*/  STG.E.64 desc[UR36][R24.64+-0x8], R4 ;  /* 0xfffff80418007986 */ /* 0x0001e4000c101b24 */
.L_x_9:
[----:B------:R-:W-:Y:S05]  /*07d0*/  BSYNC.RECONVERGENT B6 ;  /* 0x0000000000067941 */ /* 0x000fea0003800200 */
.L_x_6:
[----:B------:R-:W-:Y:S01]  /*07e0*/  ISETP.NE.AND P0, PT, R17, 0xe10, PT ;  /* 0x00000e101100780c */ /* 0x000fe20003f05270 */
[----:B------:R-:W-:Y:S01]  /*07f0*/  UMOV UR4, 0x9999999a ;  /* 0x9999999a00047882 */ /* 0x000fe20000000000 */
[----:B------:R-:W-:Y:S02]  /*0800*/  UMOV UR5, 0x3fb99999 ;  /* 0x3fb9999900057882 */ /* 0x000fe40000000000 */
[----:B------:R-:W-:-:S09]  /*0810*/  DADD R26, R26, UR4 ;  /* 0x000000041a1a7e29 */ /* 0x000fd20008000000 */
[----:B------:R-:W-:Y:S05]  /*0820*/  @!P0 EXIT ;  /* 0x000000000000894d */ /* 0x000fea0003800000 */
[----:B0-----:R-:W0:Y:S01]  /*0830*/  MUFU.RCP64H R5, 180 ;  /* 0x4066800000057908 */ /* 0x001e220000001800 */
[----:B------:R-:W-:Y:S01]  /*0840*/  IMAD.MOV.U32 R6, RZ, RZ, 0x0 ;  /* 0x00000000ff067424 */ /* 0x000fe200078e00ff */
[----:B------:R-:W-:Y:S01]  /*0850*/  FSETP.GEU.AND P1, PT, |R27|, 6.5827683646048100446e-37, PT ;  /* 0x036000001b00780b */ /* 0x000fe20003f2e200 */
[----:B------:R-:W-:Y:S01]  /*0860*/  IMAD.MOV.U32 R7, RZ, RZ, 0x40668000 ;  /* 0x40668000ff077424 */ /* 0x000fe200078e00ff */
[----:B------:R-:W-:Y:S01]  /*0870*/  BSSY.RECONVERGENT B0, `(.L_x_10) ;  /* 0x0000013000007945 */ /* 0x000fe20003800200 */
[----:B------:R-:W-:-:S06]  /*0880*/  IMAD.MOV.U32 R4, RZ, RZ, 0x1 ;  /* 0x00000001ff047424 */ /* 0x000fcc00078e00ff */
        /* <DEDUP_REMOVED lines=17> */
.L_x_11:
[----:B------:R-:W-:Y:S05]  /*09a0*/  BSYNC.RECONVERGENT B0 ;  /* 0x0000000000007941 */ /* 0x000fea0003800200 */
.L_x_10:
[----:B------:R-:W-:Y:S01]  /*09b0*/  UMOV UR4, 0x54442d18 ;  /* 0x54442d1800047882 */ /* 0x000fe20000000000 */
[----:B------:R-:W-:Y:S01]  /*09c0*/  UMOV UR5, 0x400921fb ;  /* 0x400921fb00057882 */ /* 0x000fe20000000000 */
[----:B------:R-:W-:Y:S01]  /*09d0*/  BSSY.RECONVERGENT B0, `(.L_x_12) ;  /* 0x0000023000007945 */ /* 0x000fe20003800200 */
[----:B------:R-:W-:-:S06]  /*09e0*/  DMUL R4, R4, UR4 ;  /* 0x0000000404047c28 */ /* 0x000fcc0008000000 */
[----:B------:R-:W0:Y:S02]  /*09f0*/  F2F.F32.F64 R0, R4 ;  /* 0x0000000400007310 */ /* 0x000e240000301000 */
[----:B------:R-:W-:Y:S01]  /*0a00*/  DSETP.NEU.AND P0, PT, |R4|, +INF , PT ;  /* 0x7ff000000400742a */ /* 0x000fe20003f0d200 */
[----:B0-----:R-:W-:-:S05]  /*0a10*/  FMUL.RZ R0, R0, 0.15915493667125701904 ;  /* 0x3e22f98300007820 */ /* 0x001fca000040c000 */
        /* <DEDUP_REMOVED lines=25> */
.L_x_15:
[----:B------:R-:W-:Y:S05]  /*0bb0*/  BSYNC.RECONVERGENT B1 ;  /* 0x0000000000017941 */ /* 0x000fea0003800200 */
.L_x_14:
[----:B------:R-:W-:Y:S01]  /*0bc0*/  VIADD R0, R0, 0x1 ;  /* 0x0000000100007836 */ /* 0x000fe20000000000 */
[----:B------:R-:W-:Y:S06]  /*0bd0*/  BRA `(.L_x_16) ;  /* 0x0000000000087947 */ /* 0x000fec0003800000 */
.L_x_13:
[----:B------:R-:W-:Y:S01]  /*0be0*/  DMUL R28, RZ, R4 ;  /* 0x00000004ff1c7228 */ /* 0x000fe20000000000 */
[----:B------:R-:W-:-:S10]  /*0bf0*/  IMAD.MOV.U32 R0, RZ, RZ, 0x1 ;  /* 0x00000001ff007424 */ /* 0x000fd400078e00ff */
.L_x_16:
[----:B------:R-:W-:Y:S05]  /*0c00*/  BSYNC.RECONVERGENT B0 ;  /* 0x0000000000007941 */ /* 0x000fea0003800200 */
.L_x_12:
[----:B------:R-:W-:-:S05]  /*0c10*/  IMAD.SHL.U32 R3, R0, 0x40, RZ ;  /* 0x0000004000037824 */ /* 0x000fca00078e00ff */
[----:B------:R-:W-:-:S04]  /*0c20*/  LOP3.LUT R3, R3, 0x40, RZ, 0xc0, !PT ;  /* 0x0000004003037812 */ /* 0x000fc800078ec0ff */
[----:B------:R-:W-:-:S05]  /*0c30*/  IADD3 R20, P0, PT, R3, UR38, RZ ;  /* 0x0000002603147c10 */ /* 0x000fca000ff1e0ff */
[----:B------:R-:W-:-:S05]  /*0c40*/  IMAD.X R21, RZ, RZ, UR39, P0 ;  /* 0x00000027ff157e24 */ /* 0x000fca00080e06ff */
[----:B------:R-:W2:Y:S04]  /*0c50*/  LDG.E.128.CONSTANT R4, desc[UR36][R20.64] ;  /* 0x0000002414047981 */ /* 0x000ea8000c1e9d00 */
[----:B------:R-:W3:Y:S04]  /*0c60*/  LDG.E.128.CONSTANT R12, desc[UR36][R20.64+0x10] ;  /* 0x00001024140c7981 */ /* 0x000ee8000c1e9d00 */
[----:B------:R-:W4:Y:S01]  /*0c70*/  LDG.E.128.CONSTANT R20, desc[UR36][R20.64+0x20] ;  /* 0x0000202414147981 */ /* 0x000f22000c1e9d00 */
[----:B------:R-:W-:Y:S01]  /*0c80*/  LOP3.LUT R3, R0, 0x1, RZ, 0xc0, !PT ;  /* 0x0000000100037812 */ /* 0x000fe200078ec0ff */
[----:B------:R-:W-:Y:S01]  /*0c90*/  IMAD.MOV.U32 R10, RZ, RZ, 0x20fd8164 ;  /* 0x20fd8164ff0a7424 */ /* 0x000fe200078e00ff */
[----:B------:R-:W-:Y:S01]  /*0ca0*/  DMUL R18, R28, R28 ;  /* 0x0000001c1c127228 */ /* 0x000fe20000000000 */
[----:B------:R-:W-:Y:S01]  /*0cb0*/  BSSY.RECONVERGENT B6, `(.L_x_17) ;  /* 0x0000024000067945 */ /* 0x000fe20003800200 */
[----:B------:R-:W-:Y:S01]  /*0cc0*/  ISETP.NE.U32.AND P0, PT, R3, 0x1, PT ;  /* 0x000000010300780c */ /* 0x000fe20003f05070 */
[----:B------:R-:W-:-:S03]  /*0cd0*/  IMAD.MOV.U32 R3, RZ, RZ, 0x3da8ff83 ;  /* 0x3da8ff83ff037424 */ /* 0x000fc600078e00ff */
[----:B------:R-:W-:Y:S02]  /*0ce0*/  FSEL R10, R10, -8.06006814911005101289e+34, !P0 ;  /* 0xf9785eba0a0a7808 */ /* 0x000fe40004000000 */
[----:B------:R-:W-:-:S06]  /*0cf0*/  FSEL R11, -R3, 0.11223486810922622681, !P0 ;  /* 0x3de5db65030b7808 */ /* 0x000fcc0004000100 */
[----:B--2---:R-:W-:-:S08]  /*0d00*/  DFMA R4, R18, R10, R4 ;  /* 0x0000000a1204722b */ /* 0x004fd00000000004 */
[----:B------:R-:W-:-:S08]  /*0d10*/  DFMA R4, R18, R4, R6 ;  /* 0x000000041204722b */ /* 0x000fd00000000006 */
[----:B---3--:R-:W-:-:S08]  /*0d20*/  DFMA R4, R18, R4, R12 ;  /* 0x000000041204722b */ /* 0x008fd0000000000c */
[----:B------:R-:W-:-:S08]  /*0d30*/  DFMA R4, R18, R4, R14 ;  /* 0x000000041204722b */ /* 0x000fd0000000000e */
[----:B----4-:R-:W-:-:S08]  /*0d40*/  DFMA R4, R18, R4, R20 ;  /* 0x000000041204722b */ /* 0x010fd00000000014 */
        /* <DEDUP_REMOVED lines=10> */
[----:B------:R-:W-:Y:S02]  /*0df0*/  @!P0 IMAD.MOV.U32 R4, RZ, RZ, 0x0 ;  /* 0x00000000ff048424 */ /* 0x000fe400078e00ff */
[----:B------:R-:W-:-:S05]  /*0e00*/  @!P0 IMAD.MOV.U32 R5, RZ, RZ, 0x40590000 ;  /* 0x40590000ff058424 */ /* 0x000fca00078e00ff */
[----:B------:R0:W-:Y:S01]  /*0e10*/  @!P0 STG.E.64 desc[UR36][R24.64], R4 ;  /* 0x0000000418008986 */ /* 0x0001e2000c101b24 */
[----:B------:R-:W-:Y:S05]  /*0e20*/  @!P0 BRA `(.L_x_18) ;  /* 0x0000000000308947 */ /* 0x000fea0003800000 */
[----:B------:R-:W-:Y:S01]  /*0e30*/  DADD R12, R8, -R10 ;  /* 0x00000000080c7229 */ /* 0x000fe2000000080a */
[----:B------:R-:W-:Y:S01]  /*0e40*/  MOV R0, 0x0 ;  /* 0x0000000000007802 */ /* 0x000fe20000000f00 */
[----:B------:R1:W-:Y:S01]  /*0e50*/  STL.128 [R1], R8 ;  /* 0x0000000801007387 */ /* 0x0003e20000100c00 */
[----:B------:R-:W0:Y:S01]  /*0e60*/  LDCU.64 UR4, c[0x4][0x8] ;  /* 0x01000100ff0477ac */ /* 0x000e220008000a00 */
[----:B------:R-:W-:Y:S01]  /*0e70*/  IMAD.MOV.U32 R6, RZ, RZ, R2 ;  /* 0x000000ffff067224 */ /* 0x000fe200078e0002 */
[----:B------:R1:W2:Y:S01]  /*0e80*/  LDC.64 R14, c[0x4][R0] ;  /* 0x01000000000e7b82 */ /* 0x0002a20000000a00 */
[----:B------:R-:W-:Y:S01]  /*0e90*/  IMAD.MOV.U32 R7, RZ, RZ, R16 ;  /* 0x000000ffff077224 */ /* 0x000fe200078e0010 */
[----:B------:R1:W-:Y:S01]  /*0ea0*/  STG.E.64 desc[UR36][R24.64], R12 ;  /* 0x0000000c18007986 */ /* 0x0003e2000c101b24 */
[----:B0-----:R-:W-:Y:S02]  /*0eb0*/  IMAD.U32 R4, RZ, RZ, UR4 ;  /* 0x00000004ff047e24 */ /* 0x001fe4000f8e00ff */
[----:B-1----:R-:W-:-:S07]  /*0ec0*/  IMAD.U32 R5, RZ, RZ, UR5 ;  /* 0x00000005ff057e24 */ /* 0x002fce000f8e00ff */
[----:B------:R-:W-:-:S07]  /*0ed0*/  LEPC R20, `(.L_x_18) ;  /* 0x000000001014794e */ /* 0x000fce0000000000 */
[----:B--2---:R-:W-:Y:S05]  /*0ee0*/  CALL.ABS.NOINC R14 ;  /* 0x000000000e007343 */ /* 0x004fea0003c00000 */
.L_x_18:
[----:B------:R-:W-:Y:S05]  /*0ef0*/  BSYNC.RECONVERGENT B6 ;  /* 0x0000000000067941 */ /* 0x000fea0003800200 */
.L_x_17:
[----:B0-----:R-:W-:Y:S01]  /*0f00*/  IADD3 R24, P0, PT, R24, 0x10, RZ ;  /* 0x0000001018187810 */ /* 0x001fe20007f1e0ff */
[----:B------:R-:W-:Y:S01]  /*0f10*/  UMOV UR4, 0x9999999a ;  /* 0x9999999a00047882 */ /* 0x000fe20000000000 */
[----:B------:R-:W-:Y:S01]  /*0f20*/  UMOV UR5, 0x3fb99999 ;  /* 0x3fb9999900057882 */ /* 0x000fe20000000000 */
[----:B------:R-:W-:Y:S01]  /*0f30*/  VIADD R17, R17, 0x2 ;  /* 0x0000000211117836 */ /* 0x000fe20000000000 */
[----:B------:R-:W-:Y:S01]  /*0f40*/  DADD R26, R26, UR4 ;  /* 0x000000041a1a7e29 */ /* 0x000fe20008000000 */
[----:B------:R-:W-:Y:S01]  /*0f50*/  IMAD.X R25, RZ, RZ, R25, P0 ;  /* 0x000000ffff197224 */ /* 0x000fe200000e0619 */
[----:B------:R-:W-:Y:S09]  /*0f60*/  BRA `(.L_x_19) ;  /* 0xfffffff000607947 */ /* 0x000ff2000383ffff */
        .weak           $__internal_0_$__cuda_sm20_div_rn_f64_full
        .type           $__internal_0_$__cuda_sm20_div_rn_f64_full,@function
        .size           $__internal_0_$__cuda_sm20_div_rn_f64_full,($_Z27matrix_vector_multi_gpu_1_1Pd$__internal_trig_reduction_slowpathd - $__internal_0_$__cuda_sm20_div_rn_f64_full)
$__internal_0_$__cuda_sm20_div_rn_f64_full:
[C---:B------:R-:W-:Y:S01]  /*0f70*/  FSETP.GEU.AND P0, PT, |R19|.reuse, 1.469367938527859385e-39, PT ;  /* 0x001000001300780b */ /* 0x040fe20003f0e200 */
[----:B------:R-:W-:Y:S01]  /*0f80*/  IMAD.MOV.U32 R8, RZ, RZ, 0x1 ;  /* 0x00000001ff087424 */ /* 0x000fe200078e00ff */
[----:B------:R-:W-:Y:S01]  /*0f90*/  LOP3.LUT R4, R19, 0x800fffff, RZ, 0xc0, !PT ;  /* 0x800fffff13047812 */ /* 0x000fe200078ec0ff */
[----:B------:R-:W-:Y:S01]  /*0fa0*/  IMAD.MOV.U32 R20, RZ, RZ, 0x1ca00000 ;  /* 0x1ca00000ff147424 */ /* 0x000fe200078e00ff */
[C---:B------:R-:W-:Y:S01]  /*0fb0*/  FSETP.GEU.AND P2, PT, |R7|.reuse, 1.469367938527859385e-39, PT ;  /* 0x001000000700780b */ /* 0x040fe20003f4e200 */
[----:B------:R-:W-:Y:S01]  /*0fc0*/  BSSY.RECONVERGENT B1, `(.L_x_20) ;  /* 0x0000052000017945 */ /* 0x000fe20003800200 */
[----:B------:R-:W-:Y:S01]  /*0fd0*/  LOP3.LUT R5, R4, 0x3ff00000, RZ, 0xfc, !PT ;  /* 0x3ff0000004057812 */ /* 0x000fe200078efcff */
[----:B------:R-:W-:Y:S01]  /*0fe0*/  IMAD.MOV.U32 R4, RZ, RZ, R18 ;  /* 0x000000ffff047224 */ /* 0x000fe200078e0012 */
[----:B------:R-:W-:Y:S02]  /*0ff0*/  LOP3.LUT R3, R7, 0x7ff00000, RZ, 0xc0, !PT ;  /* 0x7ff0000007037812 */ /* 0x000fe400078ec0ff */
[----:B------:R-:W-:-:S03]  /*1000*/  LOP3.LUT R22, R19, 0x7ff00000, RZ, 0xc0, !PT ;  /* 0x7ff0000013167812 */ /* 0x000fc600078ec0ff */
[----:B------:R-:W-:Y:S01]  /*1010*/  @!P0 DMUL R4, R18, 8.98846567431157953865e+307 ;  /* 0x7fe0000012048828 */ /* 0x000fe20000000000 */
[----:B------:R-:W-:-:S03]  /*1020*/  ISETP.GE.U32.AND P1, PT, R3, R22, PT ;  /* 0x000000160300720c */ /* 0x000fc60003f26070 */
[----:B------:R-:W-:Y:S02]  /*1030*/  @!P2 LOP3.LUT R10, R19, 0x7ff00000, RZ, 0xc0, !PT ;  /* 0x7ff00000130aa812 */ /* 0x000fe400078ec0ff */
[----:B------:R-:W0:Y:S02]  /*1040*/  MUFU.RCP64H R9, R5 ;  /* 0x0000000500097308 */ /* 0x000e240000001800 */
[----:B------:R-:W-:Y:S02]  /*1050*/  @!P2 ISETP.GE.U32.AND P3, PT, R3, R10, PT ;  /* 0x0000000a0300a20c */ /* 0x000fe40003f66070 */
[----:B------:R-:W-:Y:S02]  /*1060*/  @!P0 LOP3.LUT R22, R5, 0x7ff00000, RZ, 0xc0, !PT ;  /* 0x7ff0000005168812 */ /* 0x000fe400078ec0ff */
[----:B------:R-:W-:-:S04]  /*1070*/  @!P2 SEL R11, R20, 0x63400000, !P3 ;  /* 0x63400000140ba807 */ /* 0x000fc80005800000 */
[----:B------:R-:W-:-:S04]  /*1080*/  @!P2 LOP3.LUT R14, R11, 0x80000000, R7, 0xf8, !PT ;  /* 0x800000000b0ea812 */ /* 0x000fc800078ef807 */
[----:B------:R-:W-:Y:S01]  /*1090*/  @!P2 LOP3.LUT R15, R14, 0x100000, RZ, 0xfc, !PT ;  /* 0x001000000e0fa812 */ /* 0x000fe200078efcff */
[----:B------:R-:W-:Y:S01]  /*10a0*/  @!P2 IMAD.MOV.U32 R14, RZ, RZ, RZ ;  /* 0x000000ffff0ea224 */ /* 0x000fe200078e00ff */
[----:B0-----:R-:W-:-:S08]  /*10b0*/  DFMA R12, R8, -R4, 1 ;  /* 0x3ff00000080c742b */ /* 0x001fd00000000804 */
[----:B------:R-:W-:-:S08]  /*10c0*/  DFMA R12, R12, R12, R12 ;  /* 0x0000000c0c0c722b */ /* 0x000fd0000000000c */
[----:B------:R-:W-:Y:S01]  /*10d0*/  DFMA R12, R8, R12, R8 ;  /* 0x0000000c080c722b */ /* 0x000fe20000000008 */
[----:B------:R-:W-:Y:S01]  /*10e0*/  SEL R9, R20, 0x63400000, !P1 ;  /* 0x6340000014097807 */ /* 0x000fe20004800000 */
[----:B------:R-:W-:-:S03]  /*10f0*/  IMAD.MOV.U32 R8, RZ, RZ, R6 ;  /* 0x000000ffff087224 */ /* 0x000fc600078e0006 */
[----:B------:R-:W-:-:S03]  /*1100*/  LOP3.LUT R9, R9, 0x800fffff, R7, 0xf8, !PT ;  /* 0x800fffff09097812 */ /* 0x000fc600078ef807 */
[----:B------:R-:W-:-:S03]  /*1110*/  DFMA R10, R12, -R4, 1 ;  /* 0x3ff000000c0a742b */ /* 0x000fc60000000804 */
[----:B------:R-:W-:-:S05]  /*1120*/  @!P2 DFMA R8, R8, 2, -R14 ;  /* 0x400000000808a82b */ /* 0x000fca000000080e */
[----:B------:R-:W-:-:S08]  /*1130*/  DFMA R10, R12, R10, R12 ;  /* 0x0000000a0c0a722b */ /* 0x000fd0000000000c */
[----:B------:R-:W-:-:S08]  /*1140*/  DMUL R12, R10, R8 ;  /* 0x000000080a0c7228 */ /* 0x000fd00000000000 */
[----:B------:R-:W-:-:S08]  /*1150*/  DFMA R14, R12, -R4, R8 ;  /* 0x800000040c0e722b */ /* 0x000fd00000000008 */
[----:B------:R-:W-:Y:S01]  /*1160*/  DFMA R14, R10, R14, R12 ;  /* 0x0000000e0a0e722b */ /* 0x000fe2000000000c */
[----:B------:R-:W-:Y:S01]  /*1170*/  IMAD.MOV.U32 R12, RZ, RZ, R3 ;  /* 0x000000ffff0c7224 */ /* 0x000fe200078e0003 */
[----:B------:R-:W-:-:S05]  /*1180*/  @!P2 LOP3.LUT R12, R9, 0x7ff00000, RZ, 0xc0, !PT ;  /* 0x7ff00000090ca812 */ /* 0x000fca00078ec0ff */
[----:B------:R-:W-:-:S05]  /*1190*/  VIADD R10, R12, 0xffffffff ;  /* 0xffffffff0c0a7836 */ /* 0x000fca0000000000 */
[----:B------:R-:W-:Y:S01]  /*11a0*/  ISETP.GT.U32.AND P0, PT, R10, 0x7feffffe, PT ;  /* 0x7feffffe0a00780c */ /* 0x000fe20003f04070 */
[----:B------:R-:W-:-:S05]  /*11b0*/  VIADD R10, R22, 0xffffffff ;  /* 0xffffffff160a7836 */ /* 0x000fca0000000000 */
[----:B------:R-:W-:-:S13]  /*11c0*/  ISETP.GT.U32.OR P0, PT, R10, 0x7feffffe, P0 ;  /* 0x7feffffe0a00780c */ /* 0x000fda0000704470 */
[----:B------:R-:W-:Y:S05]  /*11d0*/  @P0 BRA `(.L_x_21) ;  /* 0x00000000006c0947 */ /* 0x000fea0003800000 */
[----:B------:R-:W-:-:S04]  /*11e0*/  LOP3.LUT R10, R19, 0x7ff00000, RZ, 0xc0, !PT ;  /* 0x7ff00000130a7812 */ /* 0x000fc800078ec0ff */
[CC--:B------:R-:W-:Y:S02]  /*11f0*/  VIADDMNMX R6, R3.reuse, -R10.reuse, 0xb9600000, !PT ;  /* 0xb960000003067446 */ /* 0x0c0fe4000780090a */
[----:B------:R-:W-:Y:S02]  /*1200*/  ISETP.GE.U32.AND P0, PT, R3, R10, PT ;  /* 0x0000000a0300720c */ /* 0x000fe40003f06070 */
[----:B------:R-:W-:Y:S01]  /*1210*/  VIMNMX R3, PT, PT, R6, 0x46a00000, PT ;  /* 0x46a0000006037848 */ /* 0x000fe20003fe0100 */
[----:B------:R-:W-:Y:S01]  /*1220*/  IMAD.MOV.U32 R6, RZ, RZ, RZ ;  /* 0x000000ffff067224 */ /* 0x000fe200078e00ff */
[----:B------:R-:W-:-:S05]  /*1230*/  SEL R20, R20, 0x63400000, !P0 ;  /* 0x6340000014147807 */ /* 0x000fca0004000000 */
[----:B------:R-:W-:-:S04]  /*1240*/  IMAD.IADD R3, R3, 0x1, -R20 ;  /* 0x0000000103037824 */ /* 0x000fc800078e0a14 */
[----:B------:R-:W-:-:S06]  /*1250*/  VIADD R7, R3, 0x7fe00000 ;  /* 0x7fe0000003077836 */ /* 0x000fcc0000000000 */
[----:B------:R-:W-:-:S10]  /*1260*/  DMUL R10, R14, R6 ;  /* 0x000000060e0a7228 */ /* 0x000fd40000000000 */
[----:B------:R-:W-:-:S13]  /*1270*/  FSETP.GTU.AND P0, PT, |R11|, 1.469367938527859385e-39, PT ;  /* 0x001000000b00780b */ /* 0x000fda0003f0c200 */
[----:B------:R-:W-:Y:S05]  /*1280*/  @P0 BRA `(.L_x_22) ;  /* 0x0000000000940947 */ /* 0x000fea0003800000 */
[----:B------:R-:W-:Y:S01]  /*1290*/  DFMA R8, R14, -R4, R8 ;  /* 0x800000040e08722b */ /* 0x000fe20000000008 */
[----:B------:R-:W-:-:S09]  /*12a0*/  IMAD.MOV.U32 R6, RZ, RZ, RZ ;  /* 0x000000ffff067224 */ /* 0x000fd200078e00ff */
[C---:B------:R-:W-:Y:S02]  /*12b0*/  FSETP.NEU.AND P0, PT, R9.reuse, RZ, PT ;  /* 0x000000ff0900720b */ /* 0x040fe40003f0d000 */
[----:B------:R-:W-:-:S04]  /*12c0*/  LOP3.LUT R13, R9, 0x80000000, R19, 0x48, !PT ;  /* 0x80000000090d7812 */ /* 0x000fc800078e4813 */
[----:B------:R-:W-:-:S07]  /*12d0*/  LOP3.LUT R7, R13, R7, RZ, 0xfc, !PT ;  /* 0x000000070d077212 */ /* 0x000fce00078efcff */
[----:B------:R-:W-:Y:S05]  /*12e0*/  @!P0 BRA `(.L_x_22) ;  /* 0x00000000007c8947 */ /* 0x000fea0003800000 */
[----:B------:R-:W-:Y:S01]  /*12f0*/  IMAD.MOV R5, RZ, RZ, -R3 ;  /* 0x000000ffff057224 */ /* 0x000fe200078e0a03 */
[----:B------:R-:W-:Y:S01]  /*1300*/  DMUL.RP R6, R14, R6 ;  /* 0x000000060e067228 */ /* 0x000fe20000008000 */
[----:B------:R-:W-:Y:S01]  /*1310*/  IMAD.MOV.U32 R4, RZ, RZ, RZ ;  /* 0x000000ffff047224 */ /* 0x000fe200078e00ff */
[----:B------:R-:W-:-:S05]  /*1320*/  IADD3 R3, PT, PT, -R3, -0x43300000, RZ ;  /* 0xbcd0000003037810 */ /* 0x000fca0007ffe1ff */
[----:B------:R-:W-:-:S03]  /*1330*/  DFMA R4, R10, -R4, R14 ;  /* 0x800000040a04722b */ /* 0x000fc6000000000e */
[----:B------:R-:W-:-:S07]  /*1340*/  LOP3.LUT R13, R7, R13, RZ, 0x3c, !PT ;  /* 0x0000000d070d7212 */ /* 0x000fce00078e3cff */
[----:B------:R-:W-:-:S04]  /*1350*/  FSETP.NEU.AND P0, PT, |R5|, R3, PT ;  /* 0x000000030500720b */ /* 0x000fc80003f0d200 */
[----:B------:R-:W-:Y:S02]  /*1360*/  FSEL R10, R6, R10, !P0 ;  /* 0x0000000a060a7208 */ /* 0x000fe40004000000 */
[----:B------:R-:W-:Y:S01]  /*1370*/  FSEL R11, R13, R11, !P0 ;  /* 0x0000000b0d0b7208 */ /* 0x000fe20004000000 */
[----:B------:R-:W-:Y:S06]  /*1380*/  BRA `(.L_x_22) ;  /* 0x0000000000547947 */ /* 0x000fec0003800000 */
.L_x_21:
[----:B------:R-:W-:-:S14]  /*1390*/  DSETP.NAN.AND P0, PT, R6, R6, PT ;  /* 0x000000060600722a */ /* 0x000fdc0003f08000 */
[----:B------:R-:W-:Y:S05]  /*13a0*/  @P0 BRA `(.L_x_23) ;  /* 0x0000000000440947 */ /* 0x000fea0003800000 */
[----:B------:R-:W-:-:S14]  /*13b0*/  DSETP.NAN.AND P0, PT, R18, R18, PT ;  /* 0x000000121200722a */ /* 0x000fdc0003f08000 */
[----:B------:R-:W-:Y:S05]  /*13c0*/  @P0 BRA `(.L_x_24) ;  /* 0x0000000000300947 */ /* 0x000fea0003800000 */
[----:B------:R-:W-:Y:S01]  /*13d0*/  ISETP.NE.AND P0, PT, R12, R22, PT ;  /* 0x000000160c00720c */ /* 0x000fe20003f05270 */
[----:B------:R-:W-:Y:S02]  /*13e0*/  IMAD.MOV.U32 R10, RZ, RZ, 0x0 ;  /* 0x00000000ff0a7424 */ /* 0x000fe400078e00ff */
[----:B------:R-:W-:-:S10]  /*13f0*/  IMAD.MOV.U32 R11, RZ, RZ, -0x80000 ;  /* 0xfff80000ff0b7424 */ /* 0x000fd400078e00ff */
[----:B------:R-:W-:Y:S05]  /*1400*/  @!P0 BRA `(.L_x_22) ;  /* 0x0000000000348947 */ /* 0x000fea0003800000 */
[----:B------:R-:W-:Y:S02]  /*1410*/  ISETP.NE.AND P0, PT, R12, 0x7ff00000, PT ;  /* 0x7ff000000c00780c */ /* 0x000fe40003f05270 */
[----:B------:R-:W-:Y:S02]  /*1420*/  LOP3.LUT R11, R7, 0x80000000, R19, 0x48, !PT ;  /* 0x80000000070b7812 */ /* 0x000fe400078e4813 */
[----:B------:R-:W-:-:S13]  /*1430*/  ISETP.EQ.OR P0, PT, R22, RZ, !P0 ;  /* 0x000000ff1600720c */ /* 0x000fda0004702670 */
[----:B------:R-:W-:Y:S01]  /*1440*/  @P0 LOP3.LUT R3, R11, 0x7ff00000, RZ, 0xfc, !PT ;  /* 0x7ff000000b030812 */ /* 0x000fe200078efcff */
[----:B------:R-:W-:Y:S02]  /*1450*/  @!P0 IMAD.MOV.U32 R10, RZ, RZ, RZ ;  /* 0x000000ffff0a8224 */ /* 0x000fe400078e00ff */
[----:B------:R-:W-:Y:S02]  /*1460*/  @P0 IMAD.MOV.U32 R10, RZ, RZ, RZ ;  /* 0x000000ffff0a0224 */ /* 0x000fe400078e00ff */
[----:B------:R-:W-:Y:S01]  /*1470*/  @P0 IMAD.MOV.U32 R11, RZ, RZ, R3 ;  /* 0x000000ffff0b0224 */ /* 0x000fe200078e0003 */
[----:B------:R-:W-:Y:S06]  /*1480*/  BRA `(.L_x_22) ;  /* 0x0000000000147947 */ /* 0x000fec0003800000 */
.L_x_24:
[----:B------:R-:W-:Y:S01]  /*1490*/  LOP3.LUT R11, R19, 0x80000, RZ, 0xfc, !PT ;  /* 0x00080000130b7812 */ /* 0x000fe200078efcff */
[----:B------:R-:W-:Y:S01]  /*14a0*/  IMAD.MOV.U32 R10, RZ, RZ, R18 ;  /* 0x000000ffff0a7224 */ /* 0x000fe200078e0012 */
[----:B------:R-:W-:Y:S06]  /*14b0*/  BRA `(.L_x_22) ;  /* 0x0000000000087947 */ /* 0x000fec0003800000 */
.L_x_23:
[----:B------:R-:W-:Y:S01]  /*14c0*/  LOP3.LUT R11, R7, 0x80000, RZ, 0xfc, !PT ;  /* 0x00080000070b7812 */ /* 0x000fe200078efcff */
[----:B------:R-:W-:-:S07]  /*14d0*/  IMAD.MOV.U32 R10, RZ, RZ, R6 ;  /* 0x000000ffff0a7224 */ /* 0x000fce00078e0006 */
.L_x_22:
[----:B------:R-:W-:Y:S05]  /*14e0*/  BSYNC.RECONVERGENT B1 ;  /* 0x0000000000017941 */ /* 0x000fea0003800200 */
.L_x_20:
[----:B------:R-:W-:Y:S02]  /*14f0*/  IMAD.MOV.U32 R4, RZ, RZ, R0 ;  /* 0x000000ffff047224 */ /* 0x000fe400078e0000 */
[----:B------:R-:W-:-:S04]  /*1500*/  IMAD.MOV.U32 R5, RZ, RZ, 0x0 ;  /* 0x00000000ff057424 */ /* 0x000fc800078e00ff */
[----:B------:R-:W-:Y:S05]  /*1510*/  RET.REL.NODEC R4 `(_Z27matrix_vector_multi_gpu_1_1Pd) ;  /* 0xffffffe804b87950 */ /* 0x000fea0003c3ffff */
        .type           $_Z27matrix_vector_multi_gpu_1_1Pd$__internal_trig_reduction_slowpathd,@function
        .size           $_Z27matrix_vector_multi_gpu_1_1Pd$__internal_trig_reduction_slowpathd,(.L_x_34 - $_Z27matrix_vector_multi_gpu_1_1Pd$__internal_trig_reduction_slowpathd)
$_Z27matrix_vector_multi_gpu_1_1Pd$__internal_trig_reduction_slowpathd:
[--C-:B------:R-:W-:Y:S01]  /*1520*/  SHF.R.U32.HI R4, RZ, 0x14, R5.reuse ;  /* 0x00000014ff047819 */ /* 0x100fe20000011605 */
[----:B------:R-:W-:Y:S02]  /*1530*/  IMAD.MOV.U32 R21, RZ, RZ, R5 ;  /* 0x000000ffff157224 */ /* 0x000fe400078e0005 */
[----:B------:R-:W-:Y:S01]  /*1540*/  IMAD.MOV.U32 R10, RZ, RZ, RZ ;  /* 0x000000ffff0a7224 */ /* 0x000fe200078e00ff */
[----:B------:R-:W-:-:S04]  /*1550*/  LOP3.LUT R0, R4, 0x7ff, RZ, 0xc0, !PT ;  /* 0x000007ff04007812 */ /* 0x000fc800078ec0ff */
[----:B------:R-:W-:-:S13]  /*1560*/  ISETP.NE.AND P0, PT, R0, 0x7ff, PT ;  /* 0x000007ff0000780c */ /* 0x000fda0003f05270 */
[----:B------:R-:W-:Y:S05]  /*1570*/  @!P0 BRA `(.L_x_25) ;  /* 0x0000000800608947 */ /* 0x000fea0003800000 */
[----:B------:R-:W-:Y:S01]  /*1580*/  VIADD R0, R0, 0xfffffc00 ;  /* 0xfffffc0000007836 */ /* 0x000fe20000000000 */
[----:B------:R-:W-:Y:S01]  /*1590*/  BSSY.RECONVERGENT B2, `(.L_x_26) ;  /* 0x0000032000027945 */ /* 0x000fe20003800200 */
[----:B------:R-:W-:-:S03]  /*15a0*/  CS2R R14, SRZ ;  /* 0x00000000000e7805 */ /* 0x000fc6000001ff00 */
[----:B------:R-:W-:Y:S02]  /*15b0*/  SHF.R.U32.HI R10, RZ, 0x6, R0 ;  /* 0x00000006ff0a7819 */ /* 0x000fe40000011600 */
[----:B------:R-:W-:Y:S01]  /*15c0*/  ISETP.GE.U32.AND P0, PT, R0, 0x80, PT ;  /* 0x000000800000780c */ /* 0x000fe20003f06070 */
[----:B------:R-:W-:Y:S01]  /*15d0*/  VIADD R0, R1, 0x10 ;  /* 0x0000001001007836 */ /* 0x000fe20000000000 */
[C---:B------:R-:W-:Y:S02]  /*15e0*/  IADD3 R3, PT, PT, -R10.reuse, 0x13, RZ ;  /* 0x000000130a037810 */ /* 0x040fe40007ffe1ff */
[----:B------:R-:W-:Y:S02]  /*15f0*/  IADD3 R11, PT, PT, -R10, 0xf, RZ ;  /* 0x0000000f0a0b7810 */ /* 0x000fe40007ffe1ff */
[----:B------:R-:W-:-:S04]  /*1600*/  SEL R3, R3, 0x12, P0 ;  /* 0x0000001203037807 */ /* 0x000fc80000000000 */
[----:B------:R-:W-:-:S13]  /*1610*/  ISETP.GE.AND P0, PT, R11, R3, PT ;  /* 0x000000030b00720c */ /* 0x000fda0003f06270 */
[----:B------:R-:W-:Y:S05]  /*1620*/  @P0 BRA `(.L_x_27) ;  /* 0x0000000000a00947 */ /* 0x000fea0003800000 */
[----:B------:R-:W0:Y:S01]  /*1630*/  LDC.64 R22, c[0x0][0x358] ;  /* 0x0000d600ff167b82 */ /* 0x000e220000000a00 */
[C---:B------:R-:W-:Y:S01]  /*1640*/  SHF.L.U64.HI R12, R20.reuse, 0xb, R21 ;  /* 0x0000000b140c7819 */ /* 0x040fe20000010215 */
[----:B------:R-:W-:Y:S01]  /*1650*/  BSSY.RECONVERGENT B3, `(.L_x_28) ;  /* 0x0000024000037945 */ /* 0x000fe20003800200 */
[----:B------:R-:W-:Y:S01]  /*1660*/  IMAD.SHL.U32 R7, R20, 0x800, RZ ;  /* 0x0000080014077824 */ /* 0x000fe200078e00ff */
[----:B------:R-:W-:Y:S01]  /*1670*/  IADD3 R10, PT, PT, RZ, -R10, -R3 ;  /* 0x8000000aff0a7210 */ /* 0x000fe20007ffe803 */
[----:B------:R-:W-:Y:S01]  /*1680*/  IMAD.MOV.U32 R13, RZ, RZ, RZ ;  /* 0x000000ffff0d7224 */ /* 0x000fe200078e00ff */
[----:B------:R-:W-:Y:S02]  /*1690*/  CS2R R14, SRZ ;  /* 0x00000000000e7805 */ /* 0x000fe4000001ff00 */
[----:B------:R-:W-:-:S07]  /*16a0*/  LOP3.LUT R12, R12, 0x80000000, RZ, 0xfc, !PT ;  /* 0x800000000c0c7812 */ /* 0x000fce00078efcff */
.L_x_29:
[----:B------:R-:W1:Y:S01]  /*16b0*/  LDC.64 R20, c[0x4][0x10] ;  /* 0x01000400ff147b82 */ /* 0x000e620000000a00 */
[----:B0-----:R-:W-:Y:S02]  /*16c0*/  R2UR UR4, R22 ;  /* 0x00000000160472ca */ /* 0x001fe400000e0000 */
[----:B------:R-:W-:Y:S01]  /*16d0*/  R2UR UR5, R23 ;  /* 0x00000000170572ca */ /* 0x000fe200000e0000 */
[----:B-1----:R-:W-:-:S12]  /*16e0*/  IMAD.WIDE R20, R11, 0x8, R20 ;  /* 0x000000080b147825 */ /* 0x002fd800078e0214 */
[----:B------:R-:W2:Y:S01]  /*16f0*/  LDG.E.64.CONSTANT R20, desc[UR4][R20.64] ;  /* 0x0000000414147981 */ /* 0x000ea2000c1e9b00 */
[----:B------:R-:W-:Y:S02]  /*1700*/  IMAD.MOV.U32 R28, RZ, RZ, R14 ;  /* 0x000000ffff1c7224 */ /* 0x000fe400078e000e */
[----:B------:R-:W-:Y:S02]  /*1710*/  IMAD.MOV.U32 R29, RZ, RZ, R15 ;  /* 0x000000ffff1d7224 */ /* 0x000fe400078e000f */
[----:B------:R-:W-:Y:S02]  /*1720*/  VIADD R10, R10, 0x1 ;  /* 0x000000010a0a7836 */ /* 0x000fe40000000000 */
[----:B------:R-:W-:Y:S02]  /*1730*/  VIADD R11, R11, 0x1 ;  /* 0x000000010b0b7836 */ /* 0x000fe40000000000 */
[----:B--2---:R-:W-:-:S04]  /*1740*/  IMAD.WIDE.U32 R28, P2, R20, R7, R28 ;  /* 0x00000007141c7225 */ /* 0x004fc8000784001c */
[----:B------:R-:W-:Y:S02]  /*1750*/  IMAD R14, R20, R12, RZ ;  /* 0x0000000c140e7224 */ /* 0x000fe400078e02ff */
[----:B------:R-:W-:-:S03]  /*1760*/  IMAD R15, R21, R7, RZ ;  /* 0x00000007150f7224 */ /* 0x000fc600078e02ff */
[----:B------:R-:W-:-:S04]  /*1770*/  IADD3 R14, P0, PT, R14, R29, RZ ;  /* 0x0000001d0e0e7210 */ /* 0x000fc80007f1e0ff */
[----:B------:R-:W-:Y:S01]  /*1780*/  IADD3 R15, P1, PT, R15, R14, RZ ;  /* 0x0000000e0f0f7210 */ /* 0x000fe20007f3e0ff */
[----:B------:R-:W-:Y:S02]  /*1790*/  IMAD.MOV.U32 R14, RZ, RZ, R28 ;  /* 0x000000ffff0e7224 */ /* 0x000fe400078e001c */
[C---:B------:R-:W-:Y:S02]  /*17a0*/  IMAD R28, R13.reuse, 0x8, R0 ;  /* 0x000000080d1c7824 */ /* 0x040fe400078e0200 */
[----:B------:R-:W-:-:S03]  /*17b0*/  VIADD R13, R13, 0x1 ;  /* 0x000000010d0d7836 */ /* 0x000fc60000000000 */
[----:B------:R0:W-:Y:S02]  /*17c0*/  STL.64 [R28], R14 ;  /* 0x0000000e1c007387 */ /* 0x0001e40000100a00 */
[----:B0-----:R-:W-:-:S04]  /*17d0*/  IMAD.HI.U32 R14, R20, R12, RZ ;  /* 0x0000000c140e7227 */ /* 0x001fc800078e00ff */
[----:B------:R-:W-:Y:S02]  /*17e0*/  IMAD.X R14, RZ, RZ, R14, P2 ;  /* 0x000000ffff0e7224 */ /* 0x000fe400010e060e */
[----:B------:R-:W-:-:S04]  /*17f0*/  IMAD.HI.U32 R15, R21, R7, RZ ;  /* 0x00000007150f7227 */ /* 0x000fc800078e00ff */
[----:B------:R-:W-:Y:S01]  /*1800*/  IMAD.HI.U32 R20, R21, R12, RZ ;  /* 0x0000000c15147227 */ /* 0x000fe200078e00ff */
[----:B------:R-:W-:-:S03]  /*1810*/  IADD3.X R14, P0, PT, R15, R14, RZ, P0, !PT ;  /* 0x0000000e0f0e7210 */ /* 0x000fc6000071e4ff */
[----:B------:R-:W-:Y:S02]  /*1820*/  IMAD R15, R21, R12, RZ ;  /* 0x0000000c150f7224 */ /* 0x000fe400078e02ff */
[----:B------:R-:W-:Y:S01]  /*1830*/  IMAD.X R20, RZ, RZ, R20, P0 ;  /* 0x000000ffff147224 */ /* 0x000fe200000e0614 */
[----:B------:R-:W-:Y:S02]  /*1840*/  ISETP.NE.AND P0, PT, R10, -0xf, PT ;  /* 0xfffffff10a00780c */ /* 0x000fe40003f05270 */
[----:B------:R-:W-:-:S05]  /*1850*/  IADD3.X R21, P1, PT, R15, R14, RZ, P1, !PT ;  /* 0x0000000e0f157210 */ /* 0x000fca0000f3e4ff */
[----:B------:R-:W-:Y:S02]  /*1860*/  IMAD.X R15, RZ, RZ, R20, P1 ;  /* 0x000000ffff0f7224 */ /* 0x000fe400008e0614 */
[----:B------:R-:W-:-:S04]  /*1870*/  IMAD.MOV.U32 R14, RZ, RZ, R21 ;  /* 0x000000ffff0e7224 */ /* 0x000fc800078e0015 */
[----:B------:R-:W-:Y:S05]  /*1880*/  @P0 BRA `(.L_x_29) ;  /* 0xfffffffc00880947 */ /* 0x000fea000383ffff */
[----:B------:R-:W-:Y:S05]  /*1890*/  BSYNC.RECONVERGENT B3 ;  /* 0x0000000000037941 */ /* 0x000fea0003800200 */
.L_x_28:
[----:B------:R-:W-:-:S07]  /*18a0*/  IMAD.MOV.U32 R11, RZ, RZ, R3 ;  /* 0x000000ffff0b7224 */ /* 0x000fce00078e0003 */
.L_x_27:
[----:B------:R-:W-:Y:S05]  /*18b0*/  BSYNC.RECONVERGENT B2 ;  /* 0x0000000000027941 */ /* 0x000fea0003800200 */
.L_x_26:
[C---:B------:R-:W-:Y:S02]  /*18c0*/  LOP3.LUT R3, R4.reuse, 0x7ff, RZ, 0xc0, !PT ;  /* 0x000007ff04037812 */ /* 0x040fe400078ec0ff */
[----:B------:R-:W-:-:S03]  /*18d0*/  LOP3.LUT P0, R7, R4, 0x3f, RZ, 0xc0, !PT ;  /* 0x0000003f04077812 */ /* 0x000fc6000780c0ff */
[----:B------:R-:W-:-:S05]  /*18e0*/  VIADD R3, R3, 0xfffffc00 ;  /* 0xfffffc0003037836 */ /* 0x000fca0000000000 */
[----:B------:R-:W-:-:S05]  /*18f0*/  SHF.R.U32.HI R10, RZ, 0x6, R3 ;  /* 0x00000006ff0a7819 */ /* 0x000fca0000011603 */
[----:B------:R-:W-:-:S04]  /*1900*/  IMAD.IADD R23, R10, 0x1, R11 ;  /* 0x000000010a177824 */ /* 0x000fc800078e020b */
[----:B------:R-:W-:-:S05]  /*1910*/  IMAD.U32 R23, R23, 0x8, R0 ;  /* 0x0000000817177824 */ /* 0x000fca00078e0000 */
[----:B------:R0:W-:Y:S04]  /*1920*/  STL.64 [R23+-0x78], R14 ;  /* 0xffff880e17007387 */ /* 0x0001e80000100a00 */
[----:B------:R-:W2:Y:S04]  /*1930*/  @P0 LDL.64 R20, [R1+0x18] ;  /* 0x0000180001140983 */ /* 0x000ea80000100a00 */
[----:B------:R-:W3:Y:S04]  /*1940*/  LDL.64 R12, [R1+0x20] ;  /* 0x00002000010c7983 */ /* 0x000ee80000100a00 */
[----:B------:R-:W4:Y:S01]  /*1950*/  LDL.64 R10, [R1+0x28] ;  /* 0x00002800010a7983 */ /* 0x000f220000100a00 */
[----:B------:R-:W-:Y:S01]  /*1960*/  @P0 LOP3.LUT R3, R7, 0x3f, RZ, 0x3c, !PT ;  /* 0x0000003f07030812 */ /* 0x000fe200078e3cff */
[----:B------:R-:W-:Y:S01]  /*1970*/  BSSY.RECONVERGENT B2, `(.L_x_30) ;  /* 0x0000034000027945 */ /* 0x000fe20003800200 */
[----:B--2---:R-:W-:-:S02]  /*1980*/  @P0 SHF.R.U64 R22, R20, 0x1, R21 ;  /* 0x0000000114160819 */ /* 0x004fc40000001215 */
[----:B------:R-:W-:Y:S02]  /*1990*/  @P0 SHF.R.U32.HI R20, RZ, 0x1, R21 ;  /* 0x00000001ff140819 */ /* 0x000fe40000011615 */
[----:B---3--:R-:W-:Y:S02]  /*19a0*/  @P0 SHF.L.U32 R21, R12, R7, RZ ;  /* 0x000000070c150219 */ /* 0x008fe400000006ff */
[----:B------:R-:W-:Y:S02]  /*19b0*/  @P0 SHF.R.U64 R22, R22, R3, R20 ;  /* 0x0000000316160219 */ /* 0x000fe40000001214 */
[--C-:B------:R-:W-:Y:S02]  /*19c0*/  @P0 SHF.R.U32.HI R0, RZ, 0x1, R13.reuse ;  /* 0x00000001ff000819 */ /* 0x100fe4000001160d */
[C-C-:B------:R-:W-:Y:S02]  /*19d0*/  @P0 SHF.R.U64 R4, R12.reuse, 0x1, R13.reuse ;  /* 0x000000010c040819 */ /* 0x140fe4000000120d */
[----:B0-----:R-:W-:-:S02]  /*19e0*/  @P0 SHF.L.U64.HI R14, R12, R7, R13 ;  /* 0x000000070c0e0219 */ /* 0x001fc4000001020d */
[----:B------:R-:W-:Y:S02]  /*19f0*/  @P0 SHF.R.U32.HI R15, RZ, R3, R20 ;  /* 0x00000003ff0f0219 */ /* 0x000fe40000011614 */
[----:B------:R-:W-:Y:S02]  /*1a00*/  @P0 LOP3.LUT R12, R21, R22, RZ, 0xfc, !PT ;  /* 0x00000016150c0212 */ /* 0x000fe400078efcff */
[----:B----4-:R-:W-:Y:S02]  /*1a10*/  @P0 SHF.L.U32 R20, R10, R7, RZ ;  /* 0x000000070a140219 */ /* 0x010fe400000006ff */
[----:B------:R-:W-:Y:S01]  /*1a20*/  @P0 SHF.R.U64 R21, R4, R3, R0 ;  /* 0x0000000304150219 */ /* 0x000fe20000001200 */
[----:B------:R-:W-:Y:S01]  /*1a30*/  IMAD.SHL.U32 R4, R12, 0x4, RZ ;  /* 0x000000040c047824 */ /* 0x000fe200078e00ff */
[----:B------:R-:W-:Y:S02]  /*1a40*/  @P0 LOP3.LUT R13, R14, R15, RZ, 0xfc, !PT ;  /* 0x0000000f0e0d0212 */ /* 0x000fe400078efcff */
[----:B------:R-:W-:-:S02]  /*1a50*/  @P0 SHF.L.U64.HI R7, R10, R7, R11 ;  /* 0x000000070a070219 */ /* 0x000fc4000001020b */
[----:B------:R-:W-:Y:S02]  /*1a60*/  @P0 SHF.R.U32.HI R0, RZ, R3, R0 ;  /* 0x00000003ff000219 */ /* 0x000fe40000011600 */
[----:B------:R-:W-:Y:S02]  /*1a70*/  @P0 LOP3.LUT R10, R20, R21, RZ, 0xfc, !PT ;  /* 0x00000015140a0212 */ /* 0x000fe400078efcff */
[----:B------:R-:W-:Y:S02]  /*1a80*/  SHF.L.U64.HI R12, R12, 0x2, R13 ;  /* 0x000000020c0c7819 */ /* 0x000fe4000001020d */
[----:B------:R-:W-:Y:S02]  /*1a90*/  @P0 LOP3.LUT R11, R7, R0, RZ, 0xfc, !PT ;  /* 0x00000000070b0212 */ /* 0x000fe400078efcff */
[----:B------:R-:W-:Y:S02]  /*1aa0*/  SHF.L.W.U32.HI R13, R13, 0x2, R10 ;  /* 0x000000020d0d7819 */ /* 0x000fe40000010e0a */
[----:B------:R-:W-:-:S02]  /*1ab0*/  IADD3 RZ, P0, PT, RZ, -R4, RZ ;  /* 0x80000004ffff7210 */ /* 0x000fc40007f1e0ff */
[----:B------:R-:W-:Y:S02]  /*1ac0*/  LOP3.LUT R7, RZ, R12, RZ, 0x33, !PT ;  /* 0x0000000cff077212 */ /* 0x000fe400078e33ff */
[----:B------:R-:W-:Y:S02]  /*1ad0*/  SHF.L.W.U32.HI R10, R10, 0x2, R11 ;  /* 0x000000020a0a7819 */ /* 0x000fe40000010e0b */
[----:B------:R-:W-:Y:S02]  /*1ae0*/  LOP3.LUT R0, RZ, R13, RZ, 0x33, !PT ;  /* 0x0000000dff007212 */ /* 0x000fe400078e33ff */
[----:B------:R-:W-:Y:S02]  /*1af0*/  IADD3.X R7, P0, PT, RZ, R7, RZ, P0, !PT ;  /* 0x00000007ff077210 */ /* 0x000fe4000071e4ff */
[----:B------:R-:W-:Y:S02]  /*1b00*/  LOP3.LUT R3, RZ, R10, RZ, 0x33, !PT ;  /* 0x0000000aff037212 */ /* 0x000fe400078e33ff */
[----:B------:R-:W-:-:S02]  /*1b10*/  IADD3.X R0, P1, PT, RZ, R0, RZ, P0, !PT ;  /* 0x00000000ff007210 */ /* 0x000fc4000073e4ff */
[----:B------:R-:W-:-:S03]  /*1b20*/  ISETP.GT.U32.AND P2, PT, R13, -0x1, PT ;  /* 0xffffffff0d00780c */ /* 0x000fc60003f44070 */
[----:B------:R-:W-:Y:S01]  /*1b30*/  IMAD.X R3, RZ, RZ, R3, P1 ;  /* 0x000000ffff037224 */ /* 0x000fe200008e0603 */
[----:B------:R-:W-:-:S04]  /*1b40*/  ISETP.GT.AND.EX P0, PT, R10, -0x1, PT, P2 ;  /* 0xffffffff0a00780c */ /* 0x000fc80003f04320 */
[----:B------:R-:W-:Y:S02]  /*1b50*/  SEL R3, R10, R3, P0 ;  /* 0x000000030a037207 */ /* 0x000fe40000000000 */
[----:B------:R-:W-:Y:S02]  /*1b60*/  SEL R20, R13, R0, P0 ;  /* 0x000000000d147207 */ /* 0x000fe40000000000 */
[----:B------:R-:W-:Y:S02]  /*1b70*/  ISETP.NE.U32.AND P1, PT, R3, RZ, PT ;  /* 0x000000ff0300720c */ /* 0x000fe40003f25070 */
[----:B------:R-:W-:Y:S02]  /*1b80*/  SEL R15, R12, R7, P0 ;  /* 0x000000070c0f7207 */ /* 0x000fe40000000000 */
[----:B------:R-:W-:Y:S01]  /*1b90*/  SEL R13, R20, R3, !P1 ;  /* 0x00000003140d7207 */ /* 0x000fe20004800000 */
[----:B------:R-:W-:-:S05]  /*1ba0*/  @!P0 IMAD.MOV R4, RZ, RZ, -R4 ;  /* 0x000000ffff048224 */ /* 0x000fca00078e0a04 */
[----:B------:R-:W0:Y:S02]  /*1bb0*/  FLO.U32 R13, R13 ;  /* 0x0000000d000d7300 */ /* 0x000e2400000e0000 */
[C---:B0-----:R-:W-:Y:S02]  /*1bc0*/  IADD3 R14, PT, PT, -R13.reuse, 0x1f, RZ ;  /* 0x0000001f0d0e7810 */ /* 0x041fe40007ffe1ff */
[----:B------:R-:W-:-:S03]  /*1bd0*/  IADD3 R0, PT, PT, -R13, 0x3f, RZ ;  /* 0x0000003f0d007810 */ /* 0x000fc60007ffe1ff */
[----:B------:R-:W-:-:S05]  /*1be0*/  @P1 IMAD.MOV R0, RZ, RZ, R14 ;  /* 0x000000ffff001224 */ /* 0x000fca00078e020e */
[----:B------:R-:W-:-:S13]  /*1bf0*/  ISETP.NE.AND P1, PT, R0, RZ, PT ;  /* 0x000000ff0000720c */ /* 0x000fda0003f25270 */
[----:B------:R-:W-:Y:S05]  /*1c00*/  @!P1 BRA `(.L_x_31) ;  /* 0x0000000000289947 */ /* 0x000fea0003800000 */
[----:B------:R-:W-:Y:S02]  /*1c10*/  LOP3.LUT R7, R0, 0x3f, RZ, 0xc0, !PT ;  /* 0x0000003f00077812 */ /* 0x000fe400078ec0ff */
[--C-:B------:R-:W-:Y:S02]  /*1c20*/  SHF.R.U64 R13, R4, 0x1, R15.reuse ;  /* 0x00000001040d7819 */ /* 0x100fe4000000120f */
[----:B------:R-:W-:Y:S02]  /*1c30*/  SHF.R.U32.HI R15, RZ, 0x1, R15 ;  /* 0x00000001ff0f7819 */ /* 0x000fe4000001160f */
[----:B------:R-:W-:Y:S02]  /*1c40*/  LOP3.LUT R4, R0, 0x3f, RZ, 0xc, !PT ;  /* 0x0000003f00047812 */ /* 0x000fe400078e0cff */
[CC--:B------:R-:W-:Y:S02]  /*1c50*/  SHF.L.U64.HI R12, R20.reuse, R7.reuse, R3 ;  /* 0x00000007140c7219 */ /* 0x0c0fe40000010203 */
[----:B------:R-:W-:-:S02]  /*1c60*/  SHF.L.U32 R7, R20, R7, RZ ;  /* 0x0000000714077219 */ /* 0x000fc400000006ff */
[-CC-:B------:R-:W-:Y:S02]  /*1c70*/  SHF.R.U64 R20, R13, R4.reuse, R15.reuse ;  /* 0x000000040d147219 */ /* 0x180fe4000000120f */
[----:B------:R-:W-:Y:S02]  /*1c80*/  SHF.R.U32.HI R3, RZ, R4, R15 ;  /* 0x00000004ff037219 */ /* 0x000fe4000001160f */
[----:B------:R-:W-:Y:S02]  /*1c90*/  LOP3.LUT R20, R7, R20, RZ, 0xfc, !PT ;  /* 0x0000001407147212 */ /* 0x000fe400078efcff */
[----:B------:R-:W-:-:S07]  /*1ca0*/  LOP3.LUT R3, R12, R3, RZ, 0xfc, !PT ;  /* 0x000000030c037212 */ /* 0x000fce00078efcff */
.L_x_31:
[----:B------:R-:W-:Y:S05]  /*1cb0*/  BSYNC.RECONVERGENT B2 ;  /* 0x0000000000027941 */ /* 0x000fea0003800200 */
.L_x_30:
[----:B------:R-:W-:Y:S01]  /*1cc0*/  IMAD.WIDE.U32 R14, R20, 0x2168c235, RZ ;  /* 0x2168c235140e7825 */ /* 0x000fe200078e00ff */
[----:B------:R-:W-:-:S03]  /*1cd0*/  SHF.R.U32.HI R11, RZ, 0x1e, R11 ;  /* 0x0000001eff0b7819 */ /* 0x000fc6000001160b */
[----:B------:R-:W-:Y:S01]  /*1ce0*/  IMAD.MOV.U32 R12, RZ, RZ, R15 ;  /* 0x000000ffff0c7224 */ /* 0x000fe200078e000f */
[----:B------:R-:W-:Y:S01]  /*1cf0*/  IADD3 RZ, P1, PT, R14, R14, RZ ;  /* 0x0000000e0eff7210 */ /* 0x000fe20007f3e0ff */
[----:B------:R-:W-:Y:S01]  /*1d00*/  IMAD.MOV.U32 R13, RZ, RZ, RZ ;  /* 0x000000ffff0d7224 */ /* 0x000fe200078e00ff */
[----:B------:R-:W-:Y:S01]  /*1d10*/  LEA.HI R10, R10, R11, RZ, 0x1 ;  /* 0x0000000b0a0a7211 */ /* 0x000fe200078f08ff */
[----:B------:R-:W-:-:S04]  /*1d20*/  IMAD.HI.U32 R4, R3, -0x36f0255e, RZ ;  /* 0xc90fdaa203047827 */ /* 0x000fc800078e00ff */
[----:B------:R-:W-:-:S04]  /*1d30*/  IMAD.WIDE.U32 R12, R20, -0x36f0255e, R12 ;  /* 0xc90fdaa2140c7825 */ /* 0x000fc800078e000c */
[C---:B------:R-:W-:Y:S02]  /*1d40*/  IMAD R7, R3.reuse, -0x36f0255e, RZ ;  /* 0xc90fdaa203077824 */ /* 0x040fe400078e02ff */
[----:B------:R-:W-:-:S04]  /*1d50*/  IMAD.WIDE.U32 R12, P2, R3, 0x2168c235, R12 ;  /* 0x2168c235030c7825 */ /* 0x000fc8000784000c */
[----:B------:R-:W-:Y:S01]  /*1d60*/  IMAD.X R3, RZ, RZ, R4, P2 ;  /* 0x000000ffff037224 */ /* 0x000fe200010e0604 */
[----:B------:R-:W-:Y:S02]  /*1d70*/  IADD3 R4, P2, PT, R7, R13, RZ ;  /* 0x0000000d07047210 */ /* 0x000fe40007f5e0ff */
[----:B------:R-:W-:Y:S02]  /*1d80*/  IADD3.X RZ, P1, PT, R12, R12, RZ, P1, !PT ;  /* 0x0000000c0cff7210 */ /* 0x000fe40000f3e4ff */
[C---:B------:R-:W-:Y:S01]  /*1d90*/  ISETP.GT.U32.AND P3, PT, R4.reuse, RZ, PT ;  /* 0x000000ff0400720c */ /* 0x040fe20003f64070 */
[----:B------:R-:W-:Y:S01]  /*1da0*/  IMAD.X R3, RZ, RZ, R3, P2 ;  /* 0x000000ffff037224 */ /* 0x000fe200010e0603 */
[----:B------:R-:W-:-:S04]  /*1db0*/  IADD3.X R7, P2, PT, R4, R4, RZ, P1, !PT ;  /* 0x0000000404077210 */ /* 0x000fc80000f5e4ff */
[C---:B------:R-:W-:Y:S01]  /*1dc0*/  ISETP.GT.AND.EX P1, PT, R3.reuse, RZ, PT, P3 ;  /* 0x000000ff0300720c */ /* 0x040fe20003f24330 */
[----:B------:R-:W-:-:S03]  /*1dd0*/  IMAD.X R12, R3, 0x1, R3, P2 ;  /* 0x00000001030c7824 */ /* 0x000fc600010e0603 */
[----:B------:R-:W-:Y:S02]  /*1de0*/  SEL R7, R7, R4, P1 ;  /* 0x0000000407077207 */ /* 0x000fe40000800000 */
[----:B------:R-:W-:Y:S02]  /*1df0*/  SEL R3, R12, R3, P1 ;  /* 0x000000030c037207 */ /* 0x000fe40000800000 */
[----:B------:R-:W-:Y:S02]  /*1e00*/  IADD3 R20, P2, PT, R7, 0x1, RZ ;  /* 0x0000000107147810 */ /* 0x000fe40007f5e0ff */
[----:B------:R-:W-:Y:S02]  /*1e10*/  SEL R7, RZ, 0xffffffff, !P1 ;  /* 0xffffffffff077807 */ /* 0x000fe40004800000 */
[----:B------:R-:W-:Y:S01]  /*1e20*/  LOP3.LUT P1, R5, R5, 0x80000000, RZ, 0xc0, !PT ;  /* 0x8000000005057812 */ /* 0x000fe2000782c0ff */
[----:B------:R-:W-:Y:S02]  /*1e30*/  IMAD.X R3, RZ, RZ, R3, P2 ;  /* 0x000000ffff037224 */ /* 0x000fe400010e0603 */
[----:B------:R-:W-:Y:S01]  /*1e40*/  IMAD.IADD R0, R7, 0x1, -R0 ;  /* 0x0000000107007824 */ /* 0x000fe200078e0a00 */
[----:B------:R-:W-:-:S02]  /*1e50*/  @!P0 LOP3.LUT R5, R5, 0x80000000, RZ, 0x3c, !PT ;  /* 0x8000000005058812 */ /* 0x000fc400078e3cff */
[----:B------:R-:W-:Y:S01]  /*1e60*/  SHF.R.U64 R20, R20, 0xa, R3 ;  /* 0x0000000a14147819 */ /* 0x000fe20000001203 */
[----:B------:R-:W-:-:S03]  /*1e70*/  IMAD.SHL.U32 R0, R0, 0x100000, RZ ;  /* 0x0010000000007824 */ /* 0x000fc600078e00ff */
[----:B------:R-:W-:-:S03]  /*1e80*/  IADD3 R20, P2, PT, R20, 0x1, RZ ;  /* 0x0000000114147810 */ /* 0x000fc60007f5e0ff */
[----:B------:R-:W-:Y:S01]  /*1e90*/  @P1 IMAD.MOV R10, RZ, RZ, -R10 ;  /* 0x000000ffff0a1224 */ /* 0x000fe200078e0a0a */
[----:B------:R-:W-:-:S04]  /*1ea0*/  LEA.HI.X R3, R3, RZ, RZ, 0x16, P2 ;  /* 0x000000ff03037211 */ /* 0x000fc800010fb4ff */
[--C-:B------:R-:W-:Y:S02]  /*1eb0*/  SHF.R.U64 R20, R20, 0x1, R3.reuse ;  /* 0x0000000114147819 */ /* 0x100fe40000001203 */
[----:B------:R-:W-:Y:S02]  /*1ec0*/  SHF.R.U32.HI R3, RZ, 0x1, R3 ;  /* 0x00000001ff037819 */ /* 0x000fe40000011603 */
[----:B------:R-:W-:-:S04]  /*1ed0*/  IADD3 R20, P2, P3, RZ, RZ, R20 ;  /* 0x000000ffff147210 */ /* 0x000fc80007b5e014 */
[----:B------:R-:W-:-:S04]  /*1ee0*/  IADD3.X R0, PT, PT, R0, 0x3fe00000, R3, P2, P3 ;  /* 0x3fe0000000007810 */ /* 0x000fc800017e6403 */
[----:B------:R-:W-:-:S07]  /*1ef0*/  LOP3.LUT R21, R0, R5, RZ, 0xfc, !PT ;  /* 0x0000000500157212 */ /* 0x000fce00078efcff */
.L_x_25:
[----:B------:R-:W-:Y:S02]  /*1f00*/  IMAD.MOV.U32 R7, RZ, RZ, 0x0 ;  /* 0x00000000ff077424 */ /* 0x000fe400078e00ff */
[----:B------:R-:W-:Y:S02]  /*1f10*/  IMAD.MOV.U32 R0, RZ, RZ, R10 ;  /* 0x000000ffff007224 */ /* 0x000fe400078e000a */
[----:B------:R-:W-:Y:S05]  /*1f20*/  RET.REL.NODEC R6 `(_Z27matrix_vector_multi_gpu_1_1Pd) ;  /* 0xffffffe006347950 */ /* 0x000fea0003c3ffff */
.L_x_32:
[----:B------:R-:W-:-:S00]  /*1f30*/  BRA `(.L_x_32) ;  /* 0xfffffffc00fc7947 */ /* 0x000fc0000383ffff */
[----:B------:R-:W-:-:S00]  /*1f40*/  NOP ;  /* 0x0000000000007918 */ /* 0x000fc00000000000 */
        /* <DEDUP_REMOVED lines=11> */
.L_x_34:


//--------------------- .nv.global.init           --------------------------
	.section	.nv.global.init,"aw",@progbits
	.align	16
.nv.global.init:
	.type		__cudart_sin_cos_coeffs,@object
	.size		__cudart_sin_cos_coeffs,(__cudart_i2opi_d - __cudart_sin_cos_coeffs)
__cudart_sin_cos_coeffs:
        /*0000*/ 	.byte	0x46, 0xd2, 0xb0, 0x2c, 0xf1, 0xe5, 0x5a, 0xbe, 0x92, 0xe3, 0xac, 0x69, 0xe3, 0x1d, 0xc7, 0x3e
        /*0010*/ 	.byte	0xa1, 0x62, 0xdb, 0x19, 0xa0, 0x01, 0x2a, 0xbf, 0x18, 0x08, 0x11, 0x11, 0x11, 0x11, 0x81, 0x3f
        /*0020*/ 	.byte	0x54, 0x55, 0x55, 0x55, 0x55, 0x55, 0xc5, 0xbf, 0x00, 0x00, 0x00, 0x00, 0x00, 0x00, 0x00, 0x00
        /*0030*/ 	.byte	0x00, 0x00, 0x00, 0x00, 0x00, 0x00, 0x00, 0x00, 0x64, 0x81, 0xfd, 0x20, 0x83, 0xff, 0xa8, 0xbd
        /*0040*/ 	.byte	0x28, 0x85, 0xef, 0xc1, 0xa7, 0xee, 0x21, 0x3e, 0xd9, 0xe6, 0x06, 0x8e, 0x4f, 0x7e, 0x92, 0xbe
        /*0050*/ 	.byte	0xe9, 0xbc, 0xdd, 0x19, 0xa0, 0x01, 0xfa, 0x3e, 0x47, 0x5d, 0xc1, 0x16, 0x6c, 0xc1, 0x56, 0xbf
        /*0060*/ 	.byte	0x51, 0x55, 0x55, 0x55, 0x55, 0x55, 0xa5, 0x3f, 0x00, 0x00, 0x00, 0x00, 0x00, 0x00, 0xe0, 0xbf
        /*0070*/ 	.byte	0x00, 0x00, 0x00, 0x00, 0x00, 0x00, 0xf0, 0x3f, 0x00, 0x00, 0x00, 0x00, 0x00, 0x00, 0x00, 0x00
	.type		__cudart_i2opi_d,@object
	.size		__cudart_i2opi_d,($str - __cudart_i2opi_d)
__cudart_i2opi_d:
        /* <DEDUP_REMOVED lines=9> */
	.type		$str,@object
	.size		$str,(.L_0 - $str)
$str:
        /*0110*/ 	.byte	0x25, 0x2e, 0x31, 0x36, 0x66, 0x20, 0x25, 0x2e, 0x31, 0x36, 0x66, 0x20, 0x0a, 0x00
.L_0:


//--------------------- .nv.shared.reserved.0     --------------------------
	.section	.nv.shared.reserved.0,"aw",@nobits
	.weak		__nv_reservedSMEM_offset_0_alias
	.size		__nv_reservedSMEM_offset_0_alias, 0, 64
	.other		__nv_reservedSMEM_offset_0_alias,@"STO_CUDA_RESERVED_SHARED STV_DEFAULT"
__nv_reservedSMEM_offset_0_alias:
	.zero		0
	.zero		64


//--------------------- .nv.constant0._Z27matrix_vector_multi_gpu_1_1Pd --------------------------
	.section	.nv.constant0._Z27matrix_vector_multi_gpu_1_1Pd,"a",@progbits
	.sectionflags	@""
	.align	4
.nv.constant0._Z27matrix_vector_multi_gpu_1_1Pd:
	.zero		904


//--------------------- SYMBOLS --------------------------

	.type		.nv.reservedSmem.offset0,@object
	.size		.nv.reservedSmem.offset0,0x4
	.type		vprintf,@function
